//
// Generated by NVIDIA NVVM Compiler
//
// Compiler Build ID: CL-36424714
// Cuda compilation tools, release 13.0, V13.0.88
// Based on NVVM 20.0.0
//

.version 9.0
.target sm_100
.address_size 64

	// .globl	_Z10cal_phase1Piii
// _ZZ10cal_phase1PiiiE6shared has been demoted
// _ZZ10cal_phase2PiiiE5pivot has been demoted
// _ZZ10cal_phase2PiiiE3row has been demoted
// _ZZ10cal_phase2PiiiE3col has been demoted
// _ZZ10cal_phase3PiiiE3row has been demoted
// _ZZ10cal_phase3PiiiE3col has been demoted

.visible .entry _Z10cal_phase1Piii(
	.param .u64 .ptr .align 1 _Z10cal_phase1Piii_param_0,
	.param .u32 _Z10cal_phase1Piii_param_1,
	.param .u32 _Z10cal_phase1Piii_param_2
)
{
	.reg .pred 	%p<2>;
	.reg .b32 	%r<114>;
	.reg .b64 	%rd<9>;
	// demoted variable
	.shared .align 4 .b8 _ZZ10cal_phase1PiiiE6shared[16384];
	ld.param.u64 	%rd5, [_Z10cal_phase1Piii_param_0];
	ld.param.u32 	%r10, [_Z10cal_phase1Piii_param_1];
	ld.param.u32 	%r11, [_Z10cal_phase1Piii_param_2];
	cvta.to.global.u64 	%rd6, %rd5;
	mov.u32 	%r12, %tid.x;
	mov.u32 	%r13, %tid.y;
	shl.b32 	%r14, %r13, 2;
	shl.b32 	%r15, %r10, 6;
	add.s32 	%r16, %r15, %r12;
	shl.b32 	%r17, %r12, 2;
	mov.u32 	%r18, _ZZ10cal_phase1PiiiE6shared;
	add.s32 	%r19, %r18, %r17;
	add.s32 	%r20, %r15, %r14;
	mad.lo.s32 	%r21, %r20, %r11, %r16;
	mul.wide.s32 	%rd7, %r21, 4;
	add.s64 	%rd1, %rd6, %rd7;
	ld.global.u32 	%r22, [%rd1];
	shl.b32 	%r23, %r13, 10;
	add.s32 	%r1, %r19, %r23;
	st.shared.u32 	[%r1], %r22;
	mul.wide.s32 	%rd8, %r11, 4;
	add.s64 	%rd2, %rd1, %rd8;
	ld.global.u32 	%r24, [%rd2];
	st.shared.u32 	[%r1+256], %r24;
	add.s64 	%rd3, %rd2, %rd8;
	ld.global.u32 	%r25, [%rd3];
	st.shared.u32 	[%r1+512], %r25;
	add.s64 	%rd4, %rd3, %rd8;
	ld.global.u32 	%r26, [%rd4];
	st.shared.u32 	[%r1+768], %r26;
	bar.sync 	0;
	add.s32 	%r2, %r18, %r23;
	add.s32 	%r3, %r2, %r17;
	add.s32 	%r112, %r19, 512;
	mov.b32 	%r113, 780;
$L__BB0_1:
	ld.shared.u32 	%r27, [%r3];
	add.s32 	%r28, %r2, %r113;
	ld.shared.u32 	%r29, [%r28+-780];
	ld.shared.u32 	%r30, [%r112+-512];
	add.s32 	%r31, %r30, %r29;
	min.s32 	%r32, %r27, %r31;
	st.shared.u32 	[%r3], %r32;
	ld.shared.u32 	%r33, [%r3+256];
	ld.shared.u32 	%r34, [%r28+-524];
	ld.shared.u32 	%r35, [%r112+-512];
	add.s32 	%r36, %r35, %r34;
	min.s32 	%r37, %r33, %r36;
	st.shared.u32 	[%r3+256], %r37;
	ld.shared.u32 	%r38, [%r3+512];
	ld.shared.u32 	%r39, [%r28+-268];
	ld.shared.u32 	%r40, [%r112+-512];
	add.s32 	%r41, %r40, %r39;
	min.s32 	%r42, %r38, %r41;
	st.shared.u32 	[%r3+512], %r42;
	ld.shared.u32 	%r43, [%r3+768];
	ld.shared.u32 	%r44, [%r28+-12];
	ld.shared.u32 	%r45, [%r112+-512];
	add.s32 	%r46, %r45, %r44;
	min.s32 	%r47, %r43, %r46;
	st.shared.u32 	[%r3+768], %r47;
	bar.sync 	0;
	ld.shared.u32 	%r48, [%r3];
	ld.shared.u32 	%r49, [%r28+-776];
	ld.shared.u32 	%r50, [%r112+-256];
	add.s32 	%r51, %r50, %r49;
	min.s32 	%r52, %r48, %r51;
	st.shared.u32 	[%r3], %r52;
	ld.shared.u32 	%r53, [%r3+256];
	ld.shared.u32 	%r54, [%r28+-520];
	ld.shared.u32 	%r55, [%r112+-256];
	add.s32 	%r56, %r55, %r54;
	min.s32 	%r57, %r53, %r56;
	st.shared.u32 	[%r3+256], %r57;
	ld.shared.u32 	%r58, [%r3+512];
	ld.shared.u32 	%r59, [%r28+-264];
	ld.shared.u32 	%r60, [%r112+-256];
	add.s32 	%r61, %r60, %r59;
	min.s32 	%r62, %r58, %r61;
	st.shared.u32 	[%r3+512], %r62;
	ld.shared.u32 	%r63, [%r3+768];
	ld.shared.u32 	%r64, [%r28+-8];
	ld.shared.u32 	%r65, [%r112+-256];
	add.s32 	%r66, %r65, %r64;
	min.s32 	%r67, %r63, %r66;
	st.shared.u32 	[%r3+768], %r67;
	bar.sync 	0;
	ld.shared.u32 	%r68, [%r3];
	ld.shared.u32 	%r69, [%r28+-772];
	ld.shared.u32 	%r70, [%r112];
	add.s32 	%r71, %r70, %r69;
	min.s32 	%r72, %r68, %r71;
	st.shared.u32 	[%r3], %r72;
	ld.shared.u32 	%r73, [%r3+256];
	ld.shared.u32 	%r74, [%r28+-516];
	ld.shared.u32 	%r75, [%r112];
	add.s32 	%r76, %r75, %r74;
	min.s32 	%r77, %r73, %r76;
	st.shared.u32 	[%r3+256], %r77;
	ld.shared.u32 	%r78, [%r3+512];
	ld.shared.u32 	%r79, [%r28+-260];
	ld.shared.u32 	%r80, [%r112];
	add.s32 	%r81, %r80, %r79;
	min.s32 	%r82, %r78, %r81;
	st.shared.u32 	[%r3+512], %r82;
	ld.shared.u32 	%r83, [%r3+768];
	ld.shared.u32 	%r84, [%r28+-4];
	ld.shared.u32 	%r85, [%r112];
	add.s32 	%r86, %r85, %r84;
	min.s32 	%r87, %r83, %r86;
	st.shared.u32 	[%r3+768], %r87;
	bar.sync 	0;
	ld.shared.u32 	%r88, [%r3];
	ld.shared.u32 	%r89, [%r28+-768];
	ld.shared.u32 	%r90, [%r112+256];
	add.s32 	%r91, %r90, %r89;
	min.s32 	%r92, %r88, %r91;
	st.shared.u32 	[%r3], %r92;
	ld.shared.u32 	%r93, [%r3+256];
	ld.shared.u32 	%r94, [%r28+-512];
	ld.shared.u32 	%r95, [%r112+256];
	add.s32 	%r96, %r95, %r94;
	min.s32 	%r97, %r93, %r96;
	st.shared.u32 	[%r3+256], %r97;
	ld.shared.u32 	%r98, [%r3+512];
	ld.shared.u32 	%r99, [%r28+-256];
	ld.shared.u32 	%r100, [%r112+256];
	add.s32 	%r101, %r100, %r99;
	min.s32 	%r102, %r98, %r101;
	st.shared.u32 	[%r3+512], %r102;
	ld.shared.u32 	%r103, [%r3+768];
	ld.shared.u32 	%r104, [%r28];
	ld.shared.u32 	%r105, [%r112+256];
	add.s32 	%r106, %r105, %r104;
	min.s32 	%r107, %r103, %r106;
	st.shared.u32 	[%r3+768], %r107;
	bar.sync 	0;
	add.s32 	%r113, %r113, 16;
	add.s32 	%r112, %r112, 1024;
	setp.ne.s32 	%p1, %r113, 1036;
	@%p1 bra 	$L__BB0_1;
	ld.shared.u32 	%r108, [%r1];
	st.global.u32 	[%rd1], %r108;
	ld.shared.u32 	%r109, [%r1+256];
	st.global.u32 	[%rd2], %r109;
	ld.shared.u32 	%r110, [%r1+512];
	st.global.u32 	[%rd3], %r110;
	ld.shared.u32 	%r111, [%r1+768];
	st.global.u32 	[%rd4], %r111;
	ret;

}
	// .globl	_Z10cal_phase2Piii
.visible .entry _Z10cal_phase2Piii(
	.param .u64 .ptr .align 1 _Z10cal_phase2Piii_param_0,
	.param .u32 _Z10cal_phase2Piii_param_1,
	.param .u32 _Z10cal_phase2Piii_param_2
)
{
	.reg .pred 	%p<3>;
	.reg .b32 	%r<156>;
	.reg .b64 	%rd<21>;
	// demoted variable
	.shared .align 4 .b8 _ZZ10cal_phase2PiiiE5pivot[16384];
	// demoted variable
	.shared .align 4 .b8 _ZZ10cal_phase2PiiiE3row[16384];
	// demoted variable
	.shared .align 4 .b8 _ZZ10cal_phase2PiiiE3col[16384];
	ld.param.u64 	%rd8, [_Z10cal_phase2Piii_param_0];
	ld.param.u32 	%r18, [_Z10cal_phase2Piii_param_1];
	mov.u32 	%r1, %ctaid.x;
	setp.eq.s32 	%p1, %r1, %r18;
	@%p1 bra 	$L__BB1_4;
	ld.param.u32 	%r149, [_Z10cal_phase2Piii_param_2];
	cvta.to.global.u64 	%rd9, %rd8;
	mov.u32 	%r21, %tid.x;
	mov.u32 	%r22, %tid.y;
	shl.b32 	%r23, %r22, 2;
	shl.b32 	%r24, %r1, 6;
	shl.b32 	%r25, %r18, 6;
	add.s32 	%r26, %r25, %r21;
	add.s32 	%r27, %r24, %r21;
	shl.b32 	%r28, %r21, 2;
	mov.u32 	%r29, _ZZ10cal_phase2PiiiE3col;
	add.s32 	%r30, %r29, %r28;
	mov.u32 	%r31, _ZZ10cal_phase2PiiiE3row;
	add.s32 	%r32, %r31, %r28;
	mov.u32 	%r33, _ZZ10cal_phase2PiiiE5pivot;
	add.s32 	%r34, %r33, %r28;
	add.s32 	%r35, %r25, %r23;
	mul.lo.s32 	%r36, %r35, %r149;
	add.s32 	%r37, %r36, %r26;
	mul.wide.s32 	%rd10, %r37, 4;
	add.s64 	%rd11, %rd9, %rd10;
	ld.global.u32 	%r38, [%rd11];
	shl.b32 	%r39, %r22, 10;
	add.s32 	%r40, %r34, %r39;
	st.shared.u32 	[%r40], %r38;
	add.s32 	%r41, %r27, %r36;
	mul.wide.s32 	%rd12, %r41, 4;
	add.s64 	%rd1, %rd9, %rd12;
	ld.global.u32 	%r42, [%rd1];
	add.s32 	%r2, %r32, %r39;
	st.shared.u32 	[%r2], %r42;
	add.s32 	%r43, %r24, %r23;
	mad.lo.s32 	%r44, %r43, %r149, %r26;
	mul.wide.s32 	%rd13, %r44, 4;
	add.s64 	%rd2, %rd9, %rd13;
	ld.global.u32 	%r45, [%rd2];
	add.s32 	%r3, %r30, %r39;
	st.shared.u32 	[%r3], %r45;
	mul.wide.s32 	%rd14, %r149, 4;
	add.s64 	%rd15, %rd11, %rd14;
	ld.global.u32 	%r46, [%rd15];
	st.shared.u32 	[%r40+256], %r46;
	add.s64 	%rd16, %rd1, %rd14;
	ld.global.u32 	%r47, [%rd16];
	st.shared.u32 	[%r2+256], %r47;
	add.s64 	%rd3, %rd2, %rd14;
	ld.global.u32 	%r48, [%rd3];
	st.shared.u32 	[%r3+256], %r48;
	add.s64 	%rd17, %rd15, %rd14;
	ld.global.u32 	%r49, [%rd17];
	st.shared.u32 	[%r40+512], %r49;
	add.s64 	%rd4, %rd16, %rd14;
	ld.global.u32 	%r50, [%rd4];
	st.shared.u32 	[%r2+512], %r50;
	add.s64 	%rd5, %rd3, %rd14;
	ld.global.u32 	%r51, [%rd5];
	st.shared.u32 	[%r3+512], %r51;
	add.s64 	%rd18, %rd17, %rd14;
	ld.global.u32 	%r52, [%rd18];
	st.shared.u32 	[%r40+768], %r52;
	add.s64 	%rd6, %rd4, %rd14;
	ld.global.u32 	%r53, [%rd6];
	st.shared.u32 	[%r2+768], %r53;
	add.s64 	%rd7, %rd5, %rd14;
	ld.global.u32 	%r54, [%rd7];
	st.shared.u32 	[%r3+768], %r54;
	bar.sync 	0;
	or.b32  	%r55, %r39, 512;
	add.s32 	%r154, %r33, %r55;
	add.s32 	%r56, %r28, 256;
	add.s32 	%r153, %r33, %r56;
	add.s32 	%r152, %r29, %r55;
	add.s32 	%r151, %r31, %r56;
	mov.b32 	%r155, 512;
$L__BB1_2:
	add.s32 	%r60, %r31, %r39;
	shl.b32 	%r62, %r21, 2;
	add.s32 	%r63, %r60, %r62;
	ld.shared.u32 	%r64, [%r63];
	ld.shared.u32 	%r65, [%r154+-512];
	ld.shared.u32 	%r66, [%r151+-256];
	add.s32 	%r67, %r66, %r65;
	min.s32 	%r68, %r64, %r67;
	st.shared.u32 	[%r63], %r68;
	ld.shared.u32 	%r69, [%r63+256];
	ld.shared.u32 	%r70, [%r154+-256];
	ld.shared.u32 	%r71, [%r151+-256];
	add.s32 	%r72, %r71, %r70;
	min.s32 	%r73, %r69, %r72;
	st.shared.u32 	[%r63+256], %r73;
	ld.shared.u32 	%r74, [%r63+512];
	ld.shared.u32 	%r75, [%r154];
	ld.shared.u32 	%r76, [%r151+-256];
	add.s32 	%r77, %r76, %r75;
	min.s32 	%r78, %r74, %r77;
	st.shared.u32 	[%r63+512], %r78;
	ld.shared.u32 	%r79, [%r63+768];
	ld.shared.u32 	%r80, [%r154+256];
	ld.shared.u32 	%r81, [%r151+-256];
	add.s32 	%r82, %r81, %r80;
	min.s32 	%r83, %r79, %r82;
	st.shared.u32 	[%r63+768], %r83;
	mov.u32 	%r84, _ZZ10cal_phase2PiiiE3col;
	add.s32 	%r85, %r84, %r39;
	add.s32 	%r86, %r85, %r62;
	ld.shared.u32 	%r87, [%r86];
	ld.shared.u32 	%r88, [%r152+-512];
	ld.shared.u32 	%r89, [%r153+-256];
	add.s32 	%r90, %r89, %r88;
	min.s32 	%r91, %r87, %r90;
	st.shared.u32 	[%r86], %r91;
	ld.shared.u32 	%r92, [%r86+256];
	ld.shared.u32 	%r93, [%r152+-256];
	add.s32 	%r94, %r89, %r93;
	min.s32 	%r95, %r92, %r94;
	st.shared.u32 	[%r86+256], %r95;
	ld.shared.u32 	%r96, [%r86+512];
	ld.shared.u32 	%r97, [%r152];
	add.s32 	%r98, %r89, %r97;
	min.s32 	%r99, %r96, %r98;
	st.shared.u32 	[%r86+512], %r99;
	ld.shared.u32 	%r100, [%r86+768];
	ld.shared.u32 	%r101, [%r152+256];
	add.s32 	%r102, %r89, %r101;
	min.s32 	%r103, %r100, %r102;
	st.shared.u32 	[%r86+768], %r103;
	bar.sync 	0;
	ld.shared.u32 	%r104, [%r63];
	ld.shared.u32 	%r105, [%r154+-508];
	ld.shared.u32 	%r106, [%r151];
	add.s32 	%r107, %r106, %r105;
	min.s32 	%r108, %r104, %r107;
	st.shared.u32 	[%r63], %r108;
	ld.shared.u32 	%r109, [%r63+256];
	ld.shared.u32 	%r110, [%r154+-252];
	ld.shared.u32 	%r111, [%r151];
	add.s32 	%r112, %r111, %r110;
	min.s32 	%r113, %r109, %r112;
	st.shared.u32 	[%r63+256], %r113;
	ld.shared.u32 	%r114, [%r63+512];
	ld.shared.u32 	%r115, [%r154+4];
	ld.shared.u32 	%r116, [%r151];
	add.s32 	%r117, %r116, %r115;
	min.s32 	%r118, %r114, %r117;
	st.shared.u32 	[%r63+512], %r118;
	ld.shared.u32 	%r119, [%r63+768];
	ld.shared.u32 	%r120, [%r154+260];
	ld.shared.u32 	%r121, [%r151];
	add.s32 	%r122, %r121, %r120;
	min.s32 	%r123, %r119, %r122;
	st.shared.u32 	[%r63+768], %r123;
	ld.shared.u32 	%r124, [%r86];
	ld.shared.u32 	%r125, [%r152+-508];
	ld.shared.u32 	%r126, [%r153];
	add.s32 	%r127, %r126, %r125;
	min.s32 	%r128, %r124, %r127;
	st.shared.u32 	[%r86], %r128;
	ld.shared.u32 	%r129, [%r86+256];
	ld.shared.u32 	%r130, [%r152+-252];
	add.s32 	%r131, %r126, %r130;
	min.s32 	%r132, %r129, %r131;
	st.shared.u32 	[%r86+256], %r132;
	ld.shared.u32 	%r133, [%r86+512];
	ld.shared.u32 	%r134, [%r152+4];
	add.s32 	%r135, %r126, %r134;
	min.s32 	%r136, %r133, %r135;
	st.shared.u32 	[%r86+512], %r136;
	ld.shared.u32 	%r137, [%r86+768];
	ld.shared.u32 	%r138, [%r152+260];
	add.s32 	%r139, %r126, %r138;
	min.s32 	%r140, %r137, %r139;
	st.shared.u32 	[%r86+768], %r140;
	bar.sync 	0;
	add.s32 	%r155, %r155, 8;
	add.s32 	%r154, %r154, 8;
	add.s32 	%r153, %r153, 512;
	add.s32 	%r152, %r152, 8;
	add.s32 	%r151, %r151, 512;
	setp.ne.s32 	%p2, %r155, 768;
	@%p2 bra 	$L__BB1_2;
	ld.param.u32 	%r150, [_Z10cal_phase2Piii_param_2];
	ld.shared.u32 	%r141, [%r2];
	st.global.u32 	[%rd1], %r141;
	ld.shared.u32 	%r142, [%r3];
	st.global.u32 	[%rd2], %r142;
	ld.shared.u32 	%r143, [%r2+256];
	mul.wide.s32 	%rd19, %r150, 4;
	add.s64 	%rd20, %rd1, %rd19;
	st.global.u32 	[%rd20], %r143;
	ld.shared.u32 	%r144, [%r3+256];
	st.global.u32 	[%rd3], %r144;
	ld.shared.u32 	%r145, [%r2+512];
	st.global.u32 	[%rd4], %r145;
	ld.shared.u32 	%r146, [%r3+512];
	st.global.u32 	[%rd5], %r146;
	ld.shared.u32 	%r147, [%r2+768];
	st.global.u32 	[%rd6], %r147;
	ld.shared.u32 	%r148, [%r3+768];
	st.global.u32 	[%rd7], %r148;
$L__BB1_4:
	ret;

}
	// .globl	_Z10cal_phase3Piii
.visible .entry _Z10cal_phase3Piii(
	.param .u64 .ptr .align 1 _Z10cal_phase3Piii_param_0,
	.param .u32 _Z10cal_phase3Piii_param_1,
	.param .u32 _Z10cal_phase3Piii_param_2
)
{
	.reg .pred 	%p<5>;
	.reg .b32 	%r<164>;
	.reg .b64 	%rd<19>;
	// demoted variable
	.shared .align 4 .b8 _ZZ10cal_phase3PiiiE3row[16384];
	// demoted variable
	.shared .align 4 .b8 _ZZ10cal_phase3PiiiE3col[16384];
	ld.param.u64 	%rd5, [_Z10cal_phase3Piii_param_0];
	ld.param.u32 	%r23, [_Z10cal_phase3Piii_param_1];
	ld.param.u32 	%r24, [_Z10cal_phase3Piii_param_2];
	mov.u32 	%r1, %ctaid.x;
	setp.eq.s32 	%p1, %r1, %r23;
	mov.u32 	%r2, %ctaid.y;
	setp.eq.s32 	%p2, %r2, %r23;
	or.pred  	%p3, %p1, %p2;
	@%p3 bra 	$L__BB2_4;
	cvta.to.global.u64 	%rd6, %rd5;
	mov.u32 	%r26, %tid.x;
	mov.u32 	%r27, %tid.y;
	shl.b32 	%r28, %r27, 2;
	shl.b32 	%r29, %r1, 6;
	shl.b32 	%r30, %r2, 6;
	shl.b32 	%r31, %r23, 6;
	add.s32 	%r32, %r30, %r28;
	mul.lo.s32 	%r33, %r24, %r32;
	add.s32 	%r34, %r29, %r26;
	add.s32 	%r35, %r33, %r34;
	mul.wide.s32 	%rd7, %r35, 4;
	add.s64 	%rd1, %rd6, %rd7;
	mul.wide.s32 	%rd8, %r24, 4;
	add.s64 	%rd2, %rd1, %rd8;
	add.s64 	%rd3, %rd2, %rd8;
	add.s64 	%rd4, %rd3, %rd8;
	add.s32 	%r36, %r31, %r26;
	shl.b32 	%r37, %r26, 2;
	mov.u32 	%r38, _ZZ10cal_phase3PiiiE3col;
	add.s32 	%r39, %r38, %r37;
	mov.u32 	%r40, _ZZ10cal_phase3PiiiE3row;
	add.s32 	%r41, %r40, %r37;
	ld.global.u32 	%r160, [%rd4];
	ld.global.u32 	%r161, [%rd3];
	ld.global.u32 	%r162, [%rd2];
	ld.global.u32 	%r163, [%rd1];
	add.s32 	%r42, %r36, %r33;
	mul.wide.s32 	%rd9, %r42, 4;
	add.s64 	%rd10, %rd6, %rd9;
	ld.global.u32 	%r43, [%rd10];
	shl.b32 	%r44, %r27, 10;
	add.s32 	%r45, %r41, %r44;
	st.shared.u32 	[%r45], %r43;
	add.s32 	%r46, %r31, %r28;
	mad.lo.s32 	%r47, %r46, %r24, %r34;
	mul.wide.s32 	%rd11, %r47, 4;
	add.s64 	%rd12, %rd6, %rd11;
	ld.global.u32 	%r48, [%rd12];
	add.s32 	%r49, %r39, %r44;
	st.shared.u32 	[%r49], %r48;
	add.s64 	%rd13, %rd10, %rd8;
	ld.global.u32 	%r50, [%rd13];
	st.shared.u32 	[%r45+256], %r50;
	add.s64 	%rd14, %rd12, %rd8;
	ld.global.u32 	%r51, [%rd14];
	st.shared.u32 	[%r49+256], %r51;
	add.s64 	%rd15, %rd13, %rd8;
	ld.global.u32 	%r52, [%rd15];
	st.shared.u32 	[%r45+512], %r52;
	add.s64 	%rd16, %rd14, %rd8;
	ld.global.u32 	%r53, [%rd16];
	st.shared.u32 	[%r49+512], %r53;
	add.s64 	%rd17, %rd15, %rd8;
	ld.global.u32 	%r54, [%rd17];
	st.shared.u32 	[%r45+768], %r54;
	add.s64 	%rd18, %rd16, %rd8;
	ld.global.u32 	%r55, [%rd18];
	st.shared.u32 	[%r49+768], %r55;
	bar.sync 	0;
	add.s32 	%r56, %r44, %r40;
	add.s32 	%r158, %r56, 512;
	add.s32 	%r157, %r39, 1024;
	mov.b32 	%r159, 512;
$L__BB2_2:
	ld.shared.u32 	%r57, [%r158+-512];
	ld.shared.u32 	%r58, [%r157+-1024];
	add.s32 	%r59, %r58, %r57;
	min.s32 	%r60, %r163, %r59;
	ld.shared.u32 	%r61, [%r158+-256];
	add.s32 	%r62, %r61, %r58;
	min.s32 	%r63, %r162, %r62;
	ld.shared.u32 	%r64, [%r158];
	add.s32 	%r65, %r58, %r64;
	min.s32 	%r66, %r161, %r65;
	ld.shared.u32 	%r67, [%r158+256];
	add.s32 	%r68, %r67, %r58;
	min.s32 	%r69, %r160, %r68;
	ld.shared.u32 	%r70, [%r158+-508];
	ld.shared.u32 	%r71, [%r157+-768];
	add.s32 	%r72, %r71, %r70;
	min.s32 	%r73, %r60, %r72;
	ld.shared.u32 	%r74, [%r158+-252];
	add.s32 	%r75, %r74, %r71;
	min.s32 	%r76, %r63, %r75;
	ld.shared.u32 	%r77, [%r158+4];
	add.s32 	%r78, %r71, %r77;
	min.s32 	%r79, %r66, %r78;
	ld.shared.u32 	%r80, [%r158+260];
	add.s32 	%r81, %r80, %r71;
	min.s32 	%r82, %r69, %r81;
	ld.shared.u32 	%r83, [%r158+-504];
	ld.shared.u32 	%r84, [%r157+-512];
	add.s32 	%r85, %r84, %r83;
	min.s32 	%r86, %r73, %r85;
	ld.shared.u32 	%r87, [%r158+-248];
	add.s32 	%r88, %r87, %r84;
	min.s32 	%r89, %r76, %r88;
	ld.shared.u32 	%r90, [%r158+8];
	add.s32 	%r91, %r84, %r90;
	min.s32 	%r92, %r79, %r91;
	ld.shared.u32 	%r93, [%r158+264];
	add.s32 	%r94, %r93, %r84;
	min.s32 	%r95, %r82, %r94;
	ld.shared.u32 	%r96, [%r158+-500];
	ld.shared.u32 	%r97, [%r157+-256];
	add.s32 	%r98, %r97, %r96;
	min.s32 	%r99, %r86, %r98;
	ld.shared.u32 	%r100, [%r158+-244];
	add.s32 	%r101, %r100, %r97;
	min.s32 	%r102, %r89, %r101;
	ld.shared.u32 	%r103, [%r158+12];
	add.s32 	%r104, %r97, %r103;
	min.s32 	%r105, %r92, %r104;
	ld.shared.u32 	%r106, [%r158+268];
	add.s32 	%r107, %r106, %r97;
	min.s32 	%r108, %r95, %r107;
	ld.shared.u32 	%r109, [%r158+-496];
	ld.shared.u32 	%r110, [%r157];
	add.s32 	%r111, %r110, %r109;
	min.s32 	%r112, %r99, %r111;
	ld.shared.u32 	%r113, [%r158+-240];
	add.s32 	%r114, %r113, %r110;
	min.s32 	%r115, %r102, %r114;
	ld.shared.u32 	%r116, [%r158+16];
	add.s32 	%r117, %r110, %r116;
	min.s32 	%r118, %r105, %r117;
	ld.shared.u32 	%r119, [%r158+272];
	add.s32 	%r120, %r119, %r110;
	min.s32 	%r121, %r108, %r120;
	ld.shared.u32 	%r122, [%r158+-492];
	ld.shared.u32 	%r123, [%r157+256];
	add.s32 	%r124, %r123, %r122;
	min.s32 	%r125, %r112, %r124;
	ld.shared.u32 	%r126, [%r158+-236];
	add.s32 	%r127, %r126, %r123;
	min.s32 	%r128, %r115, %r127;
	ld.shared.u32 	%r129, [%r158+20];
	add.s32 	%r130, %r123, %r129;
	min.s32 	%r131, %r118, %r130;
	ld.shared.u32 	%r132, [%r158+276];
	add.s32 	%r133, %r132, %r123;
	min.s32 	%r134, %r121, %r133;
	ld.shared.u32 	%r135, [%r158+-488];
	ld.shared.u32 	%r136, [%r157+512];
	add.s32 	%r137, %r136, %r135;
	min.s32 	%r138, %r125, %r137;
	ld.shared.u32 	%r139, [%r158+-232];
	add.s32 	%r140, %r139, %r136;
	min.s32 	%r141, %r128, %r140;
	ld.shared.u32 	%r142, [%r158+24];
	add.s32 	%r143, %r136, %r142;
	min.s32 	%r144, %r131, %r143;
	ld.shared.u32 	%r145, [%r158+280];
	add.s32 	%r146, %r145, %r136;
	min.s32 	%r147, %r134, %r146;
	ld.shared.u32 	%r148, [%r158+-484];
	ld.shared.u32 	%r149, [%r157+768];
	add.s32 	%r150, %r149, %r148;
	min.s32 	%r163, %r138, %r150;
	ld.shared.u32 	%r151, [%r158+-228];
	add.s32 	%r152, %r151, %r149;
	min.s32 	%r162, %r141, %r152;
	ld.shared.u32 	%r153, [%r158+28];
	add.s32 	%r154, %r149, %r153;
	min.s32 	%r161, %r144, %r154;
	ld.shared.u32 	%r155, [%r158+284];
	add.s32 	%r156, %r155, %r149;
	min.s32 	%r160, %r147, %r156;
	add.s32 	%r159, %r159, 32;
	add.s32 	%r158, %r158, 32;
	add.s32 	%r157, %r157, 2048;
	setp.ne.s32 	%p4, %r159, 768;
	@%p4 bra 	$L__BB2_2;
	st.global.u32 	[%rd1], %r163;
	st.global.u32 	[%rd2], %r162;
	st.global.u32 	[%rd3], %r161;
	st.global.u32 	[%rd4], %r160;
$L__BB2_4:
	ret;

}


// ===== COMPILED SASS (sm_100) =====

	.target	sm_100

	.elftype	@"ET_EXEC"


//--------------------- .note.nv.tkinfo           --------------------------
	.section	.note.nv.tkinfo,"",@"SHT_NOTE"
	.sectionflags	@"SHF_NOTE_NV_TKINFO"
	.tkinfo
        /*0018*/ 	.word	0x00000002
        /*0030*/ 	.string	""
        /*0030*/ 	.string	"ptxas"
        /*0030*/ 	.string	"Cuda compilation tools, release 13.0, V13.0.88"
        /*0030*/ 	.string	"Build cuda_13.0.r13.0/compiler.36424714_0"
        /*0030*/ 	.string	"-arch sm_100 -m 64 "



//--------------------- .note.nv.cuinfo           --------------------------
	.section	.note.nv.cuinfo,"",@"SHT_NOTE"
	.sectionflags	@"SHF_NOTE_NV_CUINFO"
        /*0018*/ 	.short	0x0002
        /*001a*/ 	.short	0x0064
        /*001c*/ 	.short	0x0082
	.zero		2


//--------------------- .nv.info                  --------------------------
	.section	.nv.info,"",@"SHT_CUDA_INFO"
	.align	4


	//----- nvinfo : EIATTR_REGCOUNT
	.align		4
        /*0000*/ 	.byte	0x04, 0x2f
        /*0002*/ 	.short	(.L_1 - .L_0)
	.align		4
.L_0:
        /*0004*/ 	.word	index@(_Z10cal_phase1Piii)
        /*0008*/ 	.word	0x00000018


	//----- nvinfo : EIATTR_FRAME_SIZE
	.align		4
.L_1:
        /*000c*/ 	.byte	0x04, 0x11
        /*000e*/ 	.short	(.L_3 - .L_2)
	.align		4
.L_2:
        /*0010*/ 	.word	index@(_Z10cal_phase1Piii)
        /*0014*/ 	.word	0x00000000


	//----- nvinfo : EIATTR_REGCOUNT
	.align		4
.L_3:
        /*0018*/ 	.byte	0x04, 0x2f
        /*001a*/ 	.short	(.L_5 - .L_4)
	.align		4
.L_4:
        /*001c*/ 	.word	index@(_Z10cal_phase2Piii)
        /*0020*/ 	.word	0x00000020


	//----- nvinfo : EIATTR_FRAME_SIZE
	.align		4
.L_5:
        /*0024*/ 	.byte	0x04, 0x11
        /*0026*/ 	.short	(.L_7 - .L_6)
	.align		4
.L_6:
        /*0028*/ 	.word	index@(_Z10cal_phase2Piii)
        /*002c*/ 	.word	0x00000000


	//----- nvinfo : EIATTR_REGCOUNT
	.align		4
.L_7:
        /*0030*/ 	.byte	0x04, 0x2f
        /*0032*/ 	.short	(.L_9 - .L_8)
	.align		4
.L_8:
        /*0034*/ 	.word	index@(_Z10cal_phase3Piii)
        /*0038*/ 	.word	0x00000020


	//----- nvinfo : EIATTR_FRAME_SIZE
	.align		4
.L_9:
        /*003c*/ 	.byte	0x04, 0x11
        /*003e*/ 	.short	(.L_11 - .L_10)
	.align		4
.L_10:
        /*0040*/ 	.word	index@(_Z10cal_phase3Piii)
        /*0044*/ 	.word	0x00000000


	//----- nvinfo : EIATTR_MIN_STACK_SIZE
	.align		4
.L_11:
        /*0048*/ 	.byte	0x04, 0x12
        /*004a*/ 	.short	(.L_13 - .L_12)
	.align		4
.L_12:
        /*004c*/ 	.word	index@(_Z10cal_phase3Piii)
        /*0050*/ 	.word	0x00000000


	//----- nvinfo : EIATTR_MIN_STACK_SIZE
	.align		4
.L_13:
        /*0054*/ 	.byte	0x04, 0x12
        /*0056*/ 	.short	(.L_15 - .L_14)
	.align		4
.L_14:
        /*0058*/ 	.word	index@(_Z10cal_phase2Piii)
        /*005c*/ 	.word	0x00000000


	//----- nvinfo : EIATTR_MIN_STACK_SIZE
	.align		4
.L_15:
        /*0060*/ 	.byte	0x04, 0x12
        /*0062*/ 	.short	(.L_17 - .L_16)
	.align		4
.L_16:
        /*0064*/ 	.word	index@(_Z10cal_phase1Piii)
        /*0068*/ 	.word	0x00000000
.L_17:


//--------------------- .nv.compat                --------------------------
	.section	.nv.compat,"",@"SHT_CUDA_COMPAT_INFO"
	.align	4
        /*0000*/ 	.byte	0x02, 0x09, 0x00, 0x00, 0x02, 0x02, 0x01, 0x00, 0x02, 0x05, 0x05, 0x00, 0x03, 0x07, 0x01, 0x01
        /*0010*/ 	.byte	0x02, 0x03, 0x00, 0x00, 0x02, 0x06, 0x01, 0x00, 0x04, 0x0b, 0x08, 0x00, 0x09, 0x00, 0x00, 0x00
        /*0020*/ 	.byte	0x00, 0x00, 0x00, 0x00


//--------------------- .nv.info._Z10cal_phase3Piii --------------------------
	.section	.nv.info._Z10cal_phase3Piii,"",@"SHT_CUDA_INFO"
	.sectionflags	@""
	.align	4


	//----- nvinfo : EIATTR_CUDA_API_VERSION
	.align		4
        /*0000*/ 	.byte	0x04, 0x37
        /*0002*/ 	.short	(.L_19 - .L_18)
.L_18:
        /*0004*/ 	.word	0x00000082


	//----- nvinfo : EIATTR_KPARAM_INFO
	.align		4
.L_19:
        /*0008*/ 	.byte	0x04, 0x17
        /*000a*/ 	.short	(.L_21 - .L_20)
.L_20:
        /*000c*/ 	.word	0x00000000
        /*0010*/ 	.short	0x0002
        /*0012*/ 	.short	0x000c
        /*0014*/ 	.byte	0x00, 0xf0, 0x11, 0x00


	//----- nvinfo : EIATTR_KPARAM_INFO
	.align		4
.L_21:
        /*0018*/ 	.byte	0x04, 0x17
        /*001a*/ 	.short	(.L_23 - .L_22)
.L_22:
        /*001c*/ 	.word	0x00000000
        /*0020*/ 	.short	0x0001
        /*0022*/ 	.short	0x0008
        /*0024*/ 	.byte	0x00, 0xf0, 0x11, 0x00


	//----- nvinfo : EIATTR_KPARAM_INFO
	.align		4
.L_23:
        /*0028*/ 	.byte	0x04, 0x17
        /*002a*/ 	.short	(.L_25 - .L_24)
.L_24:
        /*002c*/ 	.word	0x00000000
        /*0030*/ 	.short	0x0000
        /*0032*/ 	.short	0x0000
        /*0034*/ 	.byte	0x00, 0xf5, 0x21, 0x00


	//----- nvinfo : EIATTR_SPARSE_MMA_MASK
	.align		4
.L_25:
        /*0038*/ 	.byte	0x03, 0x50
        /*003a*/ 	.short	0x0000


	//----- nvinfo : EIATTR_MAXREG_COUNT
	.align		4
        /*003c*/ 	.byte	0x03, 0x1b
        /*003e*/ 	.short	0x00ff


	//----- nvinfo : EIATTR_NUM_BARRIERS
	.align		4
        /*0040*/ 	.byte	0x02, 0x4c
        /*0042*/ 	.byte	0x01
	.zero		1


	//----- nvinfo : EIATTR_MERCURY_ISA_VERSION
	.align		4
        /*0044*/ 	.byte	0x03, 0x5f
        /*0046*/ 	.short	0x0101


	//----- nvinfo : EIATTR_VRC_CTA_INIT_COUNT
	.align		4
        /*0048*/ 	.byte	0x02, 0x4a
	.zero		1
	.zero		1


	//----- nvinfo : EIATTR_EXIT_INSTR_OFFSETS
	.align		4
        /*004c*/ 	.byte	0x04, 0x1c
        /*004e*/ 	.short	(.L_27 - .L_26)


	//   ....[0]....
.L_26:
        /*0050*/ 	.word	0x00000060


	//   ....[1]....
        /*0054*/ 	.word	0x000007b0


	//----- nvinfo : EIATTR_CBANK_PARAM_SIZE
	.align		4
.L_27:
        /*0058*/ 	.byte	0x03, 0x19
        /*005a*/ 	.short	0x0010


	//----- nvinfo : EIATTR_PARAM_CBANK
	.align		4
        /*005c*/ 	.byte	0x04, 0x0a
        /*005e*/ 	.short	(.L_29 - .L_28)
	.align		4
.L_28:
        /*0060*/ 	.word	index@(.nv.constant0._Z10cal_phase3Piii)
        /*0064*/ 	.short	0x0380
        /*0066*/ 	.short	0x0010


	//----- nvinfo : EIATTR_SW_WAR
	.align		4
.L_29:
        /*0068*/ 	.byte	0x04, 0x36
        /*006a*/ 	.short	(.L_31 - .L_30)
.L_30:
        /*006c*/ 	.word	0x00000008
.L_31:


//--------------------- .nv.info._Z10cal_phase2Piii --------------------------
	.section	.nv.info._Z10cal_phase2Piii,"",@"SHT_CUDA_INFO"
	.sectionflags	@""
	.align	4


	//----- nvinfo : EIATTR_CUDA_API_VERSION
	.align		4
        /*0000*/ 	.byte	0x04, 0x37
        /*0002*/ 	.short	(.L_33 - .L_32)
.L_32:
        /*0004*/ 	.word	0x00000082


	//----- nvinfo : EIATTR_KPARAM_INFO
	.align		4
.L_33:
        /*0008*/ 	.byte	0x04, 0x17
        /*000a*/ 	.short	(.L_35 - .L_34)
.L_34:
        /*000c*/ 	.word	0x00000000
        /*0010*/ 	.short	0x0002
        /*0012*/ 	.short	0x000c
        /*0014*/ 	.byte	0x00, 0xf0, 0x11, 0x00


	//----- nvinfo : EIATTR_KPARAM_INFO
	.align		4
.L_35:
        /*0018*/ 	.byte	0x04, 0x17
        /*001a*/ 	.short	(.L_37 - .L_36)
.L_36:
        /*001c*/ 	.word	0x00000000
        /*0020*/ 	.short	0x0001
        /*0022*/ 	.short	0x0008
        /*0024*/ 	.byte	0x00, 0xf0, 0x11, 0x00


	//----- nvinfo : EIATTR_KPARAM_INFO
	.align		4
.L_37:
        /*0028*/ 	.byte	0x04, 0x17
        /*002a*/ 	.short	(.L_39 - .L_38)
.L_38:
        /*002c*/ 	.word	0x00000000
        /*0030*/ 	.short	0x0000
        /*0032*/ 	.short	0x0000
        /*0034*/ 	.byte	0x00, 0xf5, 0x21, 0x00


	//----- nvinfo : EIATTR_SPARSE_MMA_MASK
	.align		4
.L_39:
        /*0038*/ 	.byte	0x03, 0x50
        /*003a*/ 	.short	0x0000


	//----- nvinfo : EIATTR_MAXREG_COUNT
	.align		4
        /*003c*/ 	.byte	0x03, 0x1b
        /*003e*/ 	.short	0x00ff


	//----- nvinfo : EIATTR_NUM_BARRIERS
	.align		4
        /*0040*/ 	.byte	0x02, 0x4c
        /*0042*/ 	.byte	0x01
	.zero		1


	//----- nvinfo : EIATTR_MERCURY_ISA_VERSION
	.align		4
        /*0044*/ 	.byte	0x03, 0x5f
        /*0046*/ 	.short	0x0101


	//----- nvinfo : EIATTR_VRC_CTA_INIT_COUNT
	.align		4
        /*0048*/ 	.byte	0x02, 0x4a
	.zero		1
	.zero		1


	//----- nvinfo : EIATTR_EXIT_INSTR_OFFSETS
	.align		4
        /*004c*/ 	.byte	0x04, 0x1c
        /*004e*/ 	.short	(.L_41 - .L_40)


	//   ....[0]....
.L_40:
        /*0050*/ 	.word	0x00000040


	//   ....[1]....
        /*0054*/ 	.word	0x00000b20


	//----- nvinfo : EIATTR_CBANK_PARAM_SIZE
	.align		4
.L_41:
        /*0058*/ 	.byte	0x03, 0x19
        /*005a*/ 	.short	0x0010


	//----- nvinfo : EIATTR_PARAM_CBANK
	.align		4
        /*005c*/ 	.byte	0x04, 0x0a
        /*005e*/ 	.short	(.L_43 - .L_42)
	.align		4
.L_42:
        /*0060*/ 	.word	index@(.nv.constant0._Z10cal_phase2Piii)
        /*0064*/ 	.short	0x0380
        /*0066*/ 	.short	0x0010


	//----- nvinfo : EIATTR_SW_WAR
	.align		4
.L_43:
        /*0068*/ 	.byte	0x04, 0x36
        /*006a*/ 	.short	(.L_45 - .L_44)
.L_44:
        /*006c*/ 	.word	0x00000008
.L_45:


//--------------------- .nv.info._Z10cal_phase1Piii --------------------------
	.section	.nv.info._Z10cal_phase1Piii,"",@"SHT_CUDA_INFO"
	.sectionflags	@""
	.align	4


	//----- nvinfo : EIATTR_CUDA_API_VERSION
	.align		4
        /*0000*/ 	.byte	0x04, 0x37
        /*0002*/ 	.short	(.L_47 - .L_46)
.L_46:
        /*0004*/ 	.word	0x00000082


	//----- nvinfo : EIATTR_KPARAM_INFO
	.align		4
.L_47:
        /*0008*/ 	.byte	0x04, 0x17
        /*000a*/ 	.short	(.L_49 - .L_48)
.L_48:
        /*000c*/ 	.word	0x00000000
        /*0010*/ 	.short	0x0002
        /*0012*/ 	.short	0x000c
        /*0014*/ 	.byte	0x00, 0xf0, 0x11, 0x00


	//----- nvinfo : EIATTR_KPARAM_INFO
	.align		4
.L_49:
        /*0018*/ 	.byte	0x04, 0x17
        /*001a*/ 	.short	(.L_51 - .L_50)
.L_50:
        /*001c*/ 	.word	0x00000000
        /*0020*/ 	.short	0x0001
        /*0022*/ 	.short	0x0008
        /*0024*/ 	.byte	0x00, 0xf0, 0x11, 0x00


	//----- nvinfo : EIATTR_KPARAM_INFO
	.align		4
.L_51:
        /*0028*/ 	.byte	0x04, 0x17
        /*002a*/ 	.short	(.L_53 - .L_52)
.L_52:
        /*002c*/ 	.word	0x00000000
        /*0030*/ 	.short	0x0000
        /*0032*/ 	.short	0x0000
        /*0034*/ 	.byte	0x00, 0xf5, 0x21, 0x00


	//----- nvinfo : EIATTR_SPARSE_MMA_MASK
	.align		4
.L_53:
        /*0038*/ 	.byte	0x03, 0x50
        /*003a*/ 	.short	0x0000


	//----- nvinfo : EIATTR_MAXREG_COUNT
	.align		4
        /*003c*/ 	.byte	0x03, 0x1b
        /*003e*/ 	.short	0x00ff


	//----- nvinfo : EIATTR_NUM_BARRIERS
	.align		4
        /*0040*/ 	.byte	0x02, 0x4c
        /*0042*/ 	.byte	0x01
	.zero		1


	//----- nvinfo : EIATTR_MERCURY_ISA_VERSION
	.align		4
        /*0044*/ 	.byte	0x03, 0x5f
        /*0046*/ 	.short	0x0101


	//----- nvinfo : EIATTR_VRC_CTA_INIT_COUNT
	.align		4
        /*0048*/ 	.byte	0x02, 0x4a
	.zero		1
	.zero		1


	//----- nvinfo : EIATTR_EXIT_INSTR_OFFSETS
	.align		4
        /*004c*/ 	.byte	0x04, 0x1c
        /*004e*/ 	.short	(.L_55 - .L_54)


	//   ....[0]....
.L_54:
        /*0050*/ 	.word	0x00000800


	//----- nvinfo : EIATTR_CBANK_PARAM_SIZE
	.align		4
.L_55:
        /*0054*/ 	.byte	0x03, 0x19
        /*0056*/ 	.short	0x0010


	//----- nvinfo : EIATTR_PARAM_CBANK
	.align		4
        /*0058*/ 	.byte	0x04, 0x0a
        /*005a*/ 	.short	(.L_57 - .L_56)
	.align		4
.L_56:
        /*005c*/ 	.word	index@(.nv.constant0._Z10cal_phase1Piii)
        /*0060*/ 	.short	0x0380
        /*0062*/ 	.short	0x0010


	//----- nvinfo : EIATTR_SW_WAR
	.align		4
.L_57:
        /*0064*/ 	.byte	0x04, 0x36
        /*0066*/ 	.short	(.L_59 - .L_58)
.L_58:
        /*0068*/ 	.word	0x00000008
.L_59:


//--------------------- .nv.callgraph             --------------------------
	.section	.nv.callgraph,"",@"SHT_CUDA_CALLGRAPH"
	.align	4
	.sectionentsize	8
	.align		4
        /*0000*/ 	.word	0x00000000
	.align		4
        /*0004*/ 	.word	0xffffffff
	.align		4
        /*0008*/ 	.word	0x00000000
	.align		4
        /*000c*/ 	.word	0xfffffffe
	.align		4
        /*0010*/ 	.word	0x00000000
	.align		4
        /*0014*/ 	.word	0xfffffffd
	.align		4
        /*0018*/ 	.word	0x00000000
	.align		4
        /*001c*/ 	.word	0xfffffffc


//--------------------- .text._Z10cal_phase3Piii  --------------------------
	.section	.text._Z10cal_phase3Piii,"ax",@progbits
	.align	128
        .global         _Z10cal_phase3Piii
        .type           _Z10cal_phase3Piii,@function
        .size           _Z10cal_phase3Piii,(.L_x_6 - _Z10cal_phase3Piii)
        .other          _Z10cal_phase3Piii,@"STO_CUDA_ENTRY STV_DEFAULT"
_Z10cal_phase3Piii:
.text._Z10cal_phase3Piii:
[----:B------:R-:W-:Y:S01]  /*0000*/  LDC R1, c[0x0][0x37c] ;  /* 0x0000df00ff017b82 */ /* 0x000fe20000000800 */
[----:B------:R-:W0:Y:S07]  /*0010*/  S2R R6, SR_CTAID.Y ;  /* 0x0000000000067919 */ /* 0x000e2e0000002600 */
[----:B------:R-:W0:Y:S01]  /*0020*/  LDC R7, c[0x0][0x388] ;  /* 0x0000e200ff077b82 */ /* 0x000e220000000800 */
[----:B------:R-:W1:Y:S01]  /*0030*/  S2R R5, SR_CTAID.X ;  /* 0x0000000000057919 */ /* 0x000e620000002500 */
[----:B0-----:R-:W-:-:S04]  /*0040*/  ISETP.NE.AND P0, PT, R6, R7, PT ;  /* 0x000000070600720c */ /* 0x001fc80003f05270 */
[----:B-1----:R-:W-:-:S13]  /*0050*/  ISETP.EQ.OR P0, PT, R5, R7, !P0 ;  /* 0x000000070500720c */ /* 0x002fda0004702670 */
[----:B------:R-:W-:Y:S05]  /*0060*/  @P0 EXIT ;  /* 0x000000000000094d */ /* 0x000fea0003800000 */
[----:B------:R-:W0:Y:S01]  /*0070*/  S2R R2, SR_TID.Y ;  /* 0x0000000000027919 */ /* 0x000e220000002200 */
[----:B------:R-:W1:Y:S01]  /*0080*/  LDC R21, c[0x0][0x38c] ;  /* 0x0000e300ff157b82 */ /* 0x000e620000000800 */
[----:B------:R-:W2:Y:S01]  /*0090*/  LDCU.64 UR8, c[0x0][0x358] ;  /* 0x00006b00ff0877ac */ /* 0x000ea20008000a00 */
[----:B------:R-:W3:Y:S06]  /*00a0*/  S2R R0, SR_TID.X ;  /* 0x0000000000007919 */ /* 0x000eec0000002100 */
[----:B------:R-:W4:Y:S01]  /*00b0*/  LDC.64 R28, c[0x0][0x380] ;  /* 0x0000e000ff1c7b82 */ /* 0x000f220000000a00 */
[----:B0-----:R-:W-:-:S04]  /*00c0*/  IMAD.SHL.U32 R3, R2, 0x4, RZ ;  /* 0x0000000402037824 */ /* 0x001fc800078e00ff */
[--C-:B------:R-:W-:Y:S02]  /*00d0*/  IMAD R6, R6, 0x40, R3.reuse ;  /* 0x0000004006067824 */ /* 0x100fe400078e0203 */
[C---:B------:R-:W-:Y:S02]  /*00e0*/  IMAD R4, R7.reuse, 0x40, R3 ;  /* 0x0000004007047824 */ /* 0x040fe400078e0203 */
[--C-:B---3--:R-:W-:Y:S02]  /*00f0*/  IMAD R3, R7, 0x40, R0.reuse ;  /* 0x0000004007037824 */ /* 0x108fe400078e0200 */
[----:B------:R-:W-:Y:S02]  /*0100*/  IMAD R10, R5, 0x40, R0 ;  /* 0x00000040050a7824 */ /* 0x000fe400078e0200 */
[-C--:B-1----:R-:W-:Y:S02]  /*0110*/  IMAD R3, R6, R21.reuse, R3 ;  /* 0x0000001506037224 */ /* 0x082fe400078e0203 */
[----:B------:R-:W-:-:S02]  /*0120*/  IMAD R23, R4, R21, R10 ;  /* 0x0000001504177224 */ /* 0x000fc400078e020a */
[----:B----4-:R-:W-:-:S04]  /*0130*/  IMAD.WIDE R4, R3, 0x4, R28 ;  /* 0x0000000403047825 */ /* 0x010fc800078e021c */
[----:B------:R-:W-:-:S04]  /*0140*/  IMAD.WIDE R22, R23, 0x4, R28 ;  /* 0x0000000417167825 */ /* 0x000fc800078e021c */
[C---:B------:R-:W-:Y:S01]  /*0150*/  IMAD.WIDE R8, R21.reuse, 0x4, R4 ;  /* 0x0000000415087825 */ /* 0x040fe200078e0204 */
[----:B--2---:R-:W2:Y:S03]  /*0160*/  LDG.E R7, desc[UR8][R22.64] ;  /* 0x0000000816077981 */ /* 0x004ea6000c1e1900 */
[----:B------:R-:W-:-:S04]  /*0170*/  IMAD.WIDE R26, R21, 0x4, R22 ;  /* 0x00000004151a7825 */ /* 0x000fc800078e0216 */
[C---:B------:R-:W-:Y:S02]  /*0180*/  IMAD.WIDE R18, R21.reuse, 0x4, R8 ;  /* 0x0000000415127825 */ /* 0x040fe400078e0208 */
[----:B------:R-:W3:Y:S02]  /*0190*/  LDG.E R8, desc[UR8][R8.64] ;  /* 0x0000000808087981 */ /* 0x000ee4000c1e1900 */
[C---:B------:R-:W-:Y:S02]  /*01a0*/  IMAD.WIDE R16, R21.reuse, 0x4, R26 ;  /* 0x0000000415107825 */ /* 0x040fe400078e021a */
[----:B------:R-:W4:Y:S02]  /*01b0*/  LDG.E R11, desc[UR8][R18.64] ;  /* 0x00000008120b7981 */ /* 0x000f24000c1e1900 */
[----:B------:R-:W-:Y:S02]  /*01c0*/  IMAD R3, R6, R21, R10 ;  /* 0x0000001506037224 */ /* 0x000fe400078e020a */
[----:B------:R-:W2:Y:S01]  /*01d0*/  LDG.E R6, desc[UR8][R4.64] ;  /* 0x0000000804067981 */ /* 0x000ea2000c1e1900 */
[----:B------:R-:W-:-:S03]  /*01e0*/  IMAD.WIDE R12, R21, 0x4, R18 ;  /* 0x00000004150c7825 */ /* 0x000fc600078e0212 */
[----:B------:R-:W4:Y:S01]  /*01f0*/  LDG.E R10, desc[UR8][R26.64] ;  /* 0x000000081a0a7981 */ /* 0x000f22000c1e1900 */
[----:B------:R-:W-:-:S03]  /*0200*/  IMAD.WIDE R14, R21, 0x4, R16 ;  /* 0x00000004150e7825 */ /* 0x000fc600078e0210 */
[----:B------:R-:W4:Y:S04]  /*0210*/  LDG.E R16, desc[UR8][R16.64] ;  /* 0x0000000810107981 */ /* 0x000f28000c1e1900 */
[----:B------:R-:W4:Y:S04]  /*0220*/  LDG.E R12, desc[UR8][R12.64] ;  /* 0x000000080c0c7981 */ /* 0x000f28000c1e1900 */
[----:B------:R0:W4:Y:S01]  /*0230*/  LDG.E R14, desc[UR8][R14.64] ;  /* 0x000000080e0e7981 */ /* 0x000122000c1e1900 */
[----:B------:R-:W1:Y:S01]  /*0240*/  S2UR UR6, SR_CgaCtaId ;  /* 0x00000000000679c3 */ /* 0x000e620000008800 */
[----:B------:R-:W-:-:S02]  /*0250*/  UMOV UR4, 0x400 ;  /* 0x0000040000047882 */ /* 0x000fc40000000000 */
[----:B------:R-:W-:Y:S01]  /*0260*/  UIADD3 UR5, UPT, UPT, UR4, 0x4000, URZ ;  /* 0x0000400004057890 */ /* 0x000fe2000fffe0ff */
[----:B------:R-:W-:-:S05]  /*0270*/  IMAD.WIDE R28, R3, 0x4, R28 ;  /* 0x00000004031c7825 */ /* 0x000fca00078e021c */
[----:B------:R0:W5:Y:S01]  /*0280*/  LDG.E R5, desc[UR8][R28.64] ;  /* 0x000000081c057981 */ /* 0x000162000c1e1900 */
[----:B------:R-:W-:-:S05]  /*0290*/  IMAD.WIDE R24, R21, 0x4, R28 ;  /* 0x0000000415187825 */ /* 0x000fca00078e021c */
[----:B------:R0:W5:Y:S01]  /*02a0*/  LDG.E R4, desc[UR8][R24.64] ;  /* 0x0000000818047981 */ /* 0x000162000c1e1900 */
[----:B-1----:R-:W-:Y:S02]  /*02b0*/  ULEA UR4, UR6, UR4, 0x18 ;  /* 0x0000000406047291 */ /* 0x002fe4000f8ec0ff */
[----:B------:R-:W-:-:S04]  /*02c0*/  ULEA UR5, UR6, UR5, 0x18 ;  /* 0x0000000506057291 */ /* 0x000fc8000f8ec0ff */
[C---:B0-----:R-:W-:Y:S02]  /*02d0*/  LEA R15, R0.reuse, UR4, 0x2 ;  /* 0x00000004000f7c11 */ /* 0x041fe4000f8e10ff */
[----:B------:R-:W-:Y:S01]  /*02e0*/  LEA R13, R0, UR5, 0x2 ;  /* 0x00000005000d7c11 */ /* 0x000fe2000f8e10ff */
[----:B------:R-:W-:-:S04]  /*02f0*/  IMAD.WIDE R22, R21, 0x4, R24 ;  /* 0x0000000415167825 */ /* 0x000fc800078e0218 */
[C---:B------:R-:W-:Y:S01]  /*0300*/  IMAD R15, R2.reuse, 0x400, R15 ;  /* 0x00000400020f7824 */ /* 0x040fe200078e020f */
[----:B------:R0:W5:Y:S01]  /*0310*/  LDG.E R9, desc[UR8][R22.64] ;  /* 0x0000000816097981 */ /* 0x000162000c1e1900 */
[----:B------:R-:W-:Y:S02]  /*0320*/  IMAD R17, R2, 0x400, R13 ;  /* 0x0000040002117824 */ /* 0x000fe400078e020d */
[----:B------:R-:W-:-:S05]  /*0330*/  IMAD.WIDE R20, R21, 0x4, R22 ;  /* 0x0000000415147825 */ /* 0x000fca00078e0216 */
[----:B------:R0:W5:Y:S01]  /*0340*/  LDG.E R3, desc[UR8][R20.64] ;  /* 0x0000000814037981 */ /* 0x000162000c1e1900 */
[----:B------:R-:W-:Y:S01]  /*0350*/  LEA R0, R2, UR4, 0xa ;  /* 0x0000000402007c11 */ /* 0x000fe2000f8e50ff */
[----:B------:R-:W-:Y:S01]  /*0360*/  VIADD R2, R13, 0x400 ;  /* 0x000004000d027836 */ /* 0x000fe20000000000 */
[----:B------:R-:W-:-:S03]  /*0370*/  UMOV UR4, 0x200 ;  /* 0x0000020000047882 */ /* 0x000fc60000000000 */
[----:B------:R-:W-:Y:S01]  /*0380*/  VIADD R0, R0, 0x200 ;  /* 0x0000020000007836 */ /* 0x000fe20000000000 */
[----:B--2---:R0:W-:Y:S04]  /*0390*/  STS [R15], R6 ;  /* 0x000000060f007388 */ /* 0x0041e80000000800 */
[----:B------:R0:W-:Y:S04]  /*03a0*/  STS [R17], R7 ;  /* 0x0000000711007388 */ /* 0x0001e80000000800 */
[----:B---3--:R0:W-:Y:S04]  /*03b0*/  STS [R15+0x100], R8 ;  /* 0x000100080f007388 */ /* 0x0081e80000000800 */
[----:B----4-:R0:W-:Y:S04]  /*03c0*/  STS [R17+0x100], R10 ;  /* 0x0001000a11007388 */ /* 0x0101e80000000800 */
[----:B------:R0:W-:Y:S04]  /*03d0*/  STS [R15+0x200], R11 ;  /* 0x0002000b0f007388 */ /* 0x0001e80000000800 */
[----:B------:R0:W-:Y:S04]  /*03e0*/  STS [R17+0x200], R16 ;  /* 0x0002001011007388 */ /* 0x0001e80000000800 */
[----:B------:R0:W-:Y:S04]  /*03f0*/  STS [R15+0x300], R12 ;  /* 0x0003000c0f007388 */ /* 0x0001e80000000800 */
[----:B------:R0:W-:Y:S01]  /*0400*/  STS [R17+0x300], R14 ;  /* 0x0003000e11007388 */ /* 0x0001e20000000800 */
[----:B------:R-:W-:Y:S06]  /*0410*/  BAR.SYNC.DEFER_BLOCKING 0x0 ;  /* 0x0000000000007b1d */ /* 0x000fec0000010000 */
.L_x_0:
[----:B------:R-:W-:Y:S01]  /*0420*/  LDS R26, [R2+-0x400] ;  /* 0xfffc0000021a7984 */ /* 0x000fe20000000800 */
[----:B------:R-:W-:-:S03]  /*0430*/  UIADD3 UR4, UPT, UPT, UR4, 0x20, URZ ;  /* 0x0000002004047890 */ /* 0x000fc6000fffe0ff */
[----:B0-----:R-:W0:Y:S01]  /*0440*/  LDS.128 R12, [R0+-0x200] ;  /* 0xfffe0000000c7984 */ /* 0x001e220000000c00 */
[----:B------:R-:W-:-:S03]  /*0450*/  UISETP.NE.AND UP0, UPT, UR4, 0x300, UPT ;  /* 0x000003000400788c */ /* 0x000fc6000bf05270 */
[----:B------:R-:W1:Y:S04]  /*0460*/  LDS.128 R16, [R0+-0x100] ;  /* 0xffff000000107984 */ /* 0x000e680000000c00 */
[----:B------:R-:W2:Y:S01]  /*0470*/  LDS R27, [R2+-0x300] ;  /* 0xfffd0000021b7984 */ /* 0x000ea20000000800 */
[----:B0----5:R-:W-:Y:S02]  /*0480*/  VIADDMNMX R12, R26, R12, R5, PT ;  /* 0x0000000c1a0c7246 */ /* 0x021fe40003800105 */
[----:B-1----:R-:W-:Y:S02]  /*0490*/  VIADDMNMX R8, R16, R26, R4, PT ;  /* 0x0000001a10087246 */ /* 0x002fe40003800104 */
[----:B------:R-:W0:Y:S01]  /*04a0*/  LDS.128 R4, [R0] ;  /* 0x0000000000047984 */ /* 0x000e220000000c00 */
[----:B--2---:R-:W-:-:S02]  /*04b0*/  VIADDMNMX R13, R27, R13, R12, PT ;  /* 0x0000000d1b0d7246 */ /* 0x004fc4000380010c */
[----:B------:R-:W-:Y:S01]  /*04c0*/  VIADDMNMX R17, R17, R27, R8, PT ;  /* 0x0000001b11117246 */ /* 0x000fe20003800108 */
[----:B------:R-:W1:Y:S01]  /*04d0*/  LDS R16, [R2+-0x200] ;  /* 0xfffe000002107984 */ /* 0x000e620000000800 */
[----:B0-----:R-:W-:-:S03]  /*04e0*/  VIADDMNMX R12, R26, R4, R9, PT ;  /* 0x000000041a0c7246 */ /* 0x001fc60003800109 */
[----:B------:R-:W0:Y:S01]  /*04f0*/  LDS.128 R8, [R0+0x100] ;  /* 0x0001000000087984 */ /* 0x000e220000000c00 */
[----:B------:R-:W-:-:S03]  /*0500*/  VIADDMNMX R5, R27, R5, R12, PT ;  /* 0x000000051b057246 */ /* 0x000fc6000380010c */
[----:B------:R-:W2:Y:S01]  /*0510*/  LDS R4, [R2+-0x100] ;  /* 0xffff000002047984 */ /* 0x000ea20000000800 */
[----:B-1----:R-:W-:Y:S02]  /*0520*/  VIADDMNMX R14, R16, R14, R13, PT ;  /* 0x0000000e100e7246 */ /* 0x002fe4000380010d */
[----:B------:R-:W-:Y:S02]  /*0530*/  VIADDMNMX R18, R18, R16, R17, PT ;  /* 0x0000001012127246 */ /* 0x000fe40003800111 */
[----:B------:R-:W-:Y:S02]  /*0540*/  VIADDMNMX R6, R16, R6, R5, PT ;  /* 0x0000000610067246 */ /* 0x000fe40003800105 */
[----:B0-----:R-:W-:Y:S02]  /*0550*/  VIADDMNMX R8, R8, R26, R3, PT ;  /* 0x0000001a08087246 */ /* 0x001fe40003800103 */
[----:B------:R-:W-:Y:S02]  /*0560*/  LDS R3, [R2] ;  /* 0x0000000002037984 */ /* 0x000fe40000000800 */
[----:B------:R-:W-:-:S02]  /*0570*/  VIADDMNMX R9, R9, R27, R8, PT ;  /* 0x0000001b09097246 */ /* 0x000fc40003800108 */
[----:B--2---:R-:W-:Y:S02]  /*0580*/  VIADDMNMX R8, R4, R15, R14, PT ;  /* 0x0000000f04087246 */ /* 0x004fe4000380010e */
[----:B------:R-:W0:Y:S01]  /*0590*/  LDS.128 R12, [R0+-0x1f0] ;  /* 0xfffe1000000c7984 */ /* 0x000e220000000c00 */
[----:B------:R-:W-:Y:S02]  /*05a0*/  VIADDMNMX R10, R10, R16, R9, PT ;  /* 0x000000100a0a7246 */ /* 0x000fe40003800109 */
[-C--:B------:R-:W-:Y:S02]  /*05b0*/  VIADDMNMX R5, R19, R4.reuse, R18, PT ;  /* 0x0000000413057246 */ /* 0x080fe40003800112 */
[----:B------:R-:W1:Y:S01]  /*05c0*/  LDS.128 R16, [R0+-0xf0] ;  /* 0xffff100000107984 */ /* 0x000e620000000c00 */
[----:B------:R-:W-:Y:S02]  /*05d0*/  VIADDMNMX R26, R11, R4, R10, PT ;  /* 0x000000040b1a7246 */ /* 0x000fe4000380010a */
[----:B0-----:R-:W-:-:S02]  /*05e0*/  VIADDMNMX R9, R3, R12, R8, PT ;  /* 0x0000000c03097246 */ /* 0x001fc40003800108 */
[----:B------:R-:W0:Y:S01]  /*05f0*/  LDS R12, [R2+0x100] ;  /* 0x00010000020c7984 */ /* 0x000e220000000800 */
[----:B------:R-:W-:Y:S02]  /*0600*/  VIADDMNMX R8, R4, R7, R6, PT ;  /* 0x0000000704087246 */ /* 0x000fe40003800106 */
[----:B-1----:R-:W-:Y:S02]  /*0610*/  VIADDMNMX R16, R16, R3, R5, PT ;  /* 0x0000000310107246 */ /* 0x002fe40003800105 */
[----:B------:R-:W1:Y:S01]  /*0620*/  LDS.128 R4, [R0+0x10] ;  /* 0x0000100000047984 */ /* 0x000e620000000c00 */
[----:B0-----:R-:W-:-:S03]  /*0630*/  VIADDMNMX R9, R12, R13, R9, PT ;  /* 0x0000000d0c097246 */ /* 0x001fc60003800109 */
[----:B------:R-:W0:Y:S01]  /*0640*/  LDS R13, [R2+0x200] ;  /* 0x00020000020d7984 */ /* 0x000e220000000800 */
[----:B------:R-:W-:Y:S02]  /*0650*/  VIADDMNMX R17, R17, R12, R16, PT ;  /* 0x0000000c11117246 */ /* 0x000fe40003800110 */
[----:B-1----:R-:W-:-:S04]  /*0660*/  VIADDMNMX R4, R3, R4, R8, PT ;  /* 0x0000000403047246 */ /* 0x002fc80003800108 */
[----:B------:R-:W-:Y:S02]  /*0670*/  VIADDMNMX R5, R12, R5, R4, PT ;  /* 0x000000050c057246 */ /* 0x000fe40003800104 */
[C---:B0-----:R-:W-:Y:S02]  /*0680*/  VIADDMNMX R14, R13.reuse, R14, R9, PT ;  /* 0x0000000e0d0e7246 */ /* 0x041fe40003800109 */
[----:B------:R0:W1:Y:S01]  /*0690*/  LDS.128 R8, [R0+0x110] ;  /* 0x0001100000087984 */ /* 0x0000620000000c00 */
[----:B------:R-:W-:Y:S02]  /*06a0*/  VIADDMNMX R17, R18, R13, R17, PT ;  /* 0x0000000d12117246 */ /* 0x000fe40003800111 */
[----:B------:R-:W-:Y:S01]  /*06b0*/  VIADDMNMX R6, R13, R6, R5, PT ;  /* 0x000000060d067246 */ /* 0x000fe20003800105 */
[----:B0-----:R-:W-:Y:S01]  /*06c0*/  VIADD R0, R0, 0x20 ;  /* 0x0000002000007836 */ /* 0x001fe20000000000 */
[----:B-1----:R-:W-:Y:S02]  /*06d0*/  VIADDMNMX R26, R8, R3, R26, PT ;  /* 0x00000003081a7246 */ /* 0x002fe4000380011a */
[----:B------:R0:W1:Y:S02]  /*06e0*/  LDS R8, [R2+0x300] ;  /* 0x0003000002087984 */ /* 0x0000640000000800 */
[----:B------:R-:W-:-:S04]  /*06f0*/  VIADDMNMX R9, R9, R12, R26, PT ;  /* 0x0000000c09097246 */ /* 0x000fc8000380011a */
[----:B------:R-:W-:Y:S01]  /*0700*/  VIADDMNMX R10, R10, R13, R9, PT ;  /* 0x0000000d0a0a7246 */ /* 0x000fe20003800109 */
[----:B0-----:R-:W-:Y:S01]  /*0710*/  VIADD R2, R2, 0x800 ;  /* 0x0000080002027836 */ /* 0x001fe20000000000 */
[C---:B-1----:R-:W-:Y:S02]  /*0720*/  VIADDMNMX R5, R8.reuse, R15, R14, PT ;  /* 0x0000000f08057246 */ /* 0x042fe4000380010e */
[-C--:B------:R-:W-:Y:S02]  /*0730*/  VIADDMNMX R4, R19, R8.reuse, R17, PT ;  /* 0x0000000813047246 */ /* 0x080fe40003800111 */
[----:B------:R-:W-:Y:S02]  /*0740*/  VIADDMNMX R9, R8, R7, R6, PT ;  /* 0x0000000708097246 */ /* 0x000fe40003800106 */
[----:B------:R-:W-:Y:S01]  /*0750*/  VIADDMNMX R3, R11, R8, R10, PT ;  /* 0x000000080b037246 */ /* 0x000fe2000380010a */
[----:B------:R-:W-:Y:S06]  /*0760*/  BRA.U UP0, `(.L_x_0) ;  /* 0xfffffffd002c7547 */ /* 0x000fec000b83ffff */
[----:B------:R-:W-:Y:S04]  /*0770*/  STG.E desc[UR8][R28.64], R5 ;  /* 0x000000051c007986 */ /* 0x000fe8000c101908 */
[----:B------:R-:W-:Y:S04]  /*0780*/  STG.E desc[UR8][R24.64], R4 ;  /* 0x0000000418007986 */ /* 0x000fe8000c101908 */
[----:B------:R-:W-:Y:S04]  /*0790*/  STG.E desc[UR8][R22.64], R9 ;  /* 0x0000000916007986 */ /* 0x000fe8000c101908 */
[----:B------:R-:W-:Y:S01]  /*07a0*/  STG.E desc[UR8][R20.64], R3 ;  /* 0x0000000314007986 */ /* 0x000fe2000c101908 */
[----:B------:R-:W-:Y:S05]  /*07b0*/  EXIT ;  /* 0x000000000000794d */ /* 0x000fea0003800000 */
.L_x_1:
[----:B------:R-:W-:-:S00]  /*07c0*/  BRA `(.L_x_1) ;  /* 0xfffffffc00fc7947 */ /* 0x000fc0000383ffff */
[----:B------:R-:W-:-:S00]  /*07d0*/  NOP ;  /* 0x0000000000007918 */ /* 0x000fc00000000000 */
        /* <DEDUP_REMOVED lines=10> */
.L_x_6:


//--------------------- .text._Z10cal_phase2Piii  --------------------------
	.section	.text._Z10cal_phase2Piii,"ax",@progbits
	.align	128
        .global         _Z10cal_phase2Piii
        .type           _Z10cal_phase2Piii,@function
        .size           _Z10cal_phase2Piii,(.L_x_7 - _Z10cal_phase2Piii)
        .other          _Z10cal_phase2Piii,@"STO_CUDA_ENTRY STV_DEFAULT"
_Z10cal_phase2Piii:
.text._Z10cal_phase2Piii:
[----:B------:R-:W-:Y:S01]  /*0000*/  LDC R1, c[0x0][0x37c] ;  /* 0x0000df00ff017b82 */ /* 0x000fe20000000800 */
[----:B------:R-:W0:Y:S07]  /*0010*/  S2R R7, SR_CTAID.X ;  /* 0x0000000000077919 */ /* 0x000e2e0000002500 */
[----:B------:R-:W0:Y:S02]  /*0020*/  LDC R3, c[0x0][0x388] ;  /* 0x0000e200ff037b82 */ /* 0x000e240000000800 */
[----:B0-----:R-:W-:-:S13]  /*0030*/  ISETP.NE.AND P0, PT, R7, R3, PT ;  /* 0x000000030700720c */ /* 0x001fda0003f05270 */
[----:B------:R-:W-:Y:S05]  /*0040*/  @!P0 EXIT ;  /* 0x000000000000894d */ /* 0x000fea0003800000 */
[----:B------:R-:W0:Y:S01]  /*0050*/  S2R R0, SR_TID.Y ;  /* 0x0000000000007919 */ /* 0x000e220000002200 */
[----:B------:R-:W1:Y:S01]  /*0060*/  LDC R21, c[0x0][0x38c] ;  /* 0x0000e300ff157b82 */ /* 0x000e620000000800 */
[----:B------:R-:W2:Y:S01]  /*0070*/  LDCU.64 UR8, c[0x0][0x358] ;  /* 0x00006b00ff0877ac */ /* 0x000ea20008000a00 */
[----:B------:R-:W3:Y:S06]  /*0080*/  S2R R18, SR_TID.X ;  /* 0x0000000000127919 */ /* 0x000eec0000002100 */
[----:B------:R-:W4:Y:S01]  /*0090*/  LDC.64 R4, c[0x0][0x380] ;  /* 0x0000e000ff047b82 */ /* 0x000f220000000a00 */
[----:B0-----:R-:W-:-:S02]  /*00a0*/  IMAD.SHL.U32 R2, R0, 0x4, RZ ;  /* 0x0000000400027824 */ /* 0x001fc400078e00ff */
[----:B---3--:R-:W-:Y:S01]  /*00b0*/  IMAD R6, R3, 0x40, R18 ;  /* 0x0000004003067824 */ /* 0x008fe200078e0212 */
[----:B------:R-:W-:Y:S01]  /*00c0*/  LEA R8, R7, R18, 0x6 ;  /* 0x0000001207087211 */ /* 0x000fe200078e30ff */
[--C-:B------:R-:W-:Y:S02]  /*00d0*/  IMAD R3, R3, 0x40, R2.reuse ;  /* 0x0000004003037824 */ /* 0x100fe400078e0202 */
[----:B------:R-:W-:Y:S02]  /*00e0*/  IMAD R2, R7, 0x40, R2 ;  /* 0x0000004007027824 */ /* 0x000fe400078e0202 */
[CC--:B-1----:R-:W-:Y:S02]  /*00f0*/  IMAD R13, R3.reuse, R21.reuse, R6 ;  /* 0x00000015030d7224 */ /* 0x0c2fe400078e0206 */
[-C--:B------:R-:W-:Y:S02]  /*0100*/  IMAD R3, R3, R21.reuse, R8 ;  /* 0x0000001503037224 */ /* 0x080fe400078e0208 */
[----:B------:R-:W-:-:S02]  /*0110*/  IMAD R7, R2, R21, R6 ;  /* 0x0000001502077224 */ /* 0x000fc400078e0206 */
[----:B----4-:R-:W-:-:S04]  /*0120*/  IMAD.WIDE R12, R13, 0x4, R4 ;  /* 0x000000040d0c7825 */ /* 0x010fc800078e0204 */
[--C-:B------:R-:W-:Y:S01]  /*0130*/  IMAD.WIDE R2, R3, 0x4, R4.reuse ;  /* 0x0000000403027825 */ /* 0x100fe200078e0204 */
[----:B--2---:R-:W2:Y:S03]  /*0140*/  LDG.E R26, desc[UR8][R12.64] ;  /* 0x000000080c1a7981 */ /* 0x004ea6000c1e1900 */
[----:B------:R-:W-:Y:S01]  /*0150*/  IMAD.WIDE R4, R7, 0x4, R4 ;  /* 0x0000000407047825 */ /* 0x000fe200078e0204 */
[----:B------:R-:W3:Y:S03]  /*0160*/  LDG.E R11, desc[UR8][R2.64] ;  /* 0x00000008020b7981 */ /* 0x000ee6000c1e1900 */
[C---:B------:R-:W-:Y:S01]  /*0170*/  IMAD.WIDE R16, R21.reuse, 0x4, R12 ;  /* 0x0000000415107825 */ /* 0x040fe200078e020c */
[----:B------:R-:W4:Y:S03]  /*0180*/  LDG.E R10, desc[UR8][R4.64] ;  /* 0x00000008040a7981 */ /* 0x000f26000c1e1900 */
[C---:B------:R-:W-:Y:S01]  /*0190*/  IMAD.WIDE R6, R21.reuse, 0x4, R2 ;  /* 0x0000000415067825 */ /* 0x040fe200078e0202 */
[----:B------:R0:W5:Y:S03]  /*01a0*/  LDG.E R23, desc[UR8][R16.64] ;  /* 0x0000000810177981 */ /* 0x000166000c1e1900 */
[----:B------:R-:W-:Y:S01]  /*01b0*/  IMAD.WIDE R8, R21, 0x4, R4 ;  /* 0x0000000415087825 */ /* 0x000fe200078e0204 */
[----:B------:R-:W5:Y:S04]  /*01c0*/  LDG.E R25, desc[UR8][R6.64] ;  /* 0x0000000806197981 */ /* 0x000f68000c1e1900 */
[----:B------:R-:W5:Y:S01]  /*01d0*/  LDG.E R24, desc[UR8][R8.64] ;  /* 0x0000000808187981 */ /* 0x000f62000c1e1900 */
[----:B------:R-:W1:Y:S01]  /*01e0*/  S2UR UR7, SR_CgaCtaId ;  /* 0x00000000000779c3 */ /* 0x000e620000008800 */
[----:B------:R-:W-:-:S02]  /*01f0*/  UMOV UR4, 0x400 ;  /* 0x0000040000047882 */ /* 0x000fc40000000000 */
[----:B------:R-:W-:Y:S02]  /*0200*/  UIADD3 UR6, UPT, UPT, UR4, 0x4000, URZ ;  /* 0x0000400004067890 */ /* 0x000fe4000fffe0ff */
[----:B------:R-:W-:Y:S01]  /*0210*/  UIADD3 UR5, UPT, UPT, UR4, 0x8000, URZ ;  /* 0x0000800004057890 */ /* 0x000fe2000fffe0ff */
[----:B------:R-:W-:-:S05]  /*0220*/  IMAD.WIDE R14, R21, 0x4, R16 ;  /* 0x00000004150e7825 */ /* 0x000fca00078e0210 */
[----:B------:R0:W5:Y:S01]  /*0230*/  LDG.E R27, desc[UR8][R14.64] ;  /* 0x000000080e1b7981 */ /* 0x000162000c1e1900 */
[----:B-1----:R-:W-:Y:S02]  /*0240*/  ULEA UR4, UR7, UR4, 0x18 ;  /* 0x0000000407047291 */ /* 0x002fe4000f8ec0ff */
[----:B------:R-:W-:Y:S02]  /*0250*/  ULEA UR6, UR7, UR6, 0x18 ;  /* 0x0000000607067291 */ /* 0x000fe4000f8ec0ff */
[----:B------:R-:W-:Y:S02]  /*0260*/  ULEA UR5, UR7, UR5, 0x18 ;  /* 0x0000000507057291 */ /* 0x000fe4000f8ec0ff */
[C---:B0-----:R-:W-:Y:S02]  /*0270*/  LEA R17, R18.reuse, UR4, 0x2 ;  /* 0x0000000412117c11 */ /* 0x041fe4000f8e10ff */
[C---:B------:R-:W-:Y:S02]  /*0280*/  LEA R13, R18.reuse, UR6, 0x2 ;  /* 0x00000006120d7c11 */ /* 0x040fe4000f8e10ff */
[----:B------:R-:W-:Y:S01]  /*0290*/  LEA R19, R18, UR5, 0x2 ;  /* 0x0000000512137c11 */ /* 0x000fe2000f8e10ff */
[C---:B------:R-:W-:Y:S01]  /*02a0*/  IMAD R22, R0.reuse, 0x400, R17 ;  /* 0x0000040000167824 */ /* 0x040fe200078e0211 */
[----:B------:R-:W-:-:S03]  /*02b0*/  LEA R20, R0, R13, 0xa ;  /* 0x0000000d00147211 */ /* 0x000fc600078e50ff */
[----:B------:R-:W-:Y:S02]  /*02c0*/  IMAD R19, R0, 0x400, R19 ;  /* 0x0000040000137824 */ /* 0x000fe400078e0213 */
[----:B------:R-:W-:-:S04]  /*02d0*/  IMAD.WIDE R12, R21, 0x4, R6 ;  /* 0x00000004150c7825 */ /* 0x000fc800078e0206 */
[----:B------:R-:W-:-:S04]  /*02e0*/  IMAD.WIDE R14, R21, 0x4, R14 ;  /* 0x00000004150e7825 */ /* 0x000fc800078e020e */
[C---:B------:R-:W-:Y:S02]  /*02f0*/  IMAD.WIDE R16, R21.reuse, 0x4, R12 ;  /* 0x0000000415107825 */ /* 0x040fe400078e020c */
[----:B------:R-:W5:Y:S04]  /*0300*/  LDG.E R15, desc[UR8][R14.64] ;  /* 0x000000080e0f7981 */ /* 0x000f68000c1e1900 */
[----:B--2---:R0:W-:Y:S04]  /*0310*/  STS [R22], R26 ;  /* 0x0000001a16007388 */ /* 0x0041e80000000800 */
[----:B---3--:R-:W-:Y:S04]  /*0320*/  STS [R20], R11 ;  /* 0x0000000b14007388 */ /* 0x008fe80000000800 */
[----:B----4-:R1:W-:Y:S04]  /*0330*/  STS [R19], R10 ;  /* 0x0000000a13007388 */ /* 0x0103e80000000800 */
[----:B0-----:R-:W2:Y:S01]  /*0340*/  LDG.E R26, desc[UR8][R16.64] ;  /* 0x00000008101a7981 */ /* 0x001ea2000c1e1900 */
[----:B-1----:R-:W-:-:S03]  /*0350*/  IMAD.WIDE R10, R21, 0x4, R8 ;  /* 0x00000004150a7825 */ /* 0x002fc600078e0208 */
[----:B-----5:R-:W-:Y:S04]  /*0360*/  STS [R22+0x100], R23 ;  /* 0x0001001716007388 */ /* 0x020fe80000000800 */
[----:B------:R-:W3:Y:S01]  /*0370*/  LDG.E R14, desc[UR8][R10.64] ;  /* 0x000000080a0e7981 */ /* 0x000ee2000c1e1900 */
[----:B------:R-:W-:-:S03]  /*0380*/  IMAD.WIDE R28, R21, 0x4, R10 ;  /* 0x00000004151c7825 */ /* 0x000fc600078e020a */
[----:B------:R-:W4:Y:S04]  /*0390*/  LDG.E R21, desc[UR8][R12.64] ;  /* 0x000000080c157981 */ /* 0x000f28000c1e1900 */
[----:B------:R-:W-:Y:S04]  /*03a0*/  STS [R20+0x100], R25 ;  /* 0x0001001914007388 */ /* 0x000fe80000000800 */
[----:B------:R0:W-:Y:S04]  /*03b0*/  STS [R19+0x100], R24 ;  /* 0x0001001813007388 */ /* 0x0001e80000000800 */
[----:B0-----:R-:W5:Y:S04]  /*03c0*/  LDG.E R24, desc[UR8][R28.64] ;  /* 0x000000081c187981 */ /* 0x001f68000c1e1900 */
[----:B------:R0:W-:Y:S01]  /*03d0*/  STS [R22+0x200], R27 ;  /* 0x0002001b16007388 */ /* 0x0001e20000000800 */
[----:B------:R-:W-:-:S02]  /*03e0*/  LEA R25, R18, 0x100, 0x2 ;  /* 0x0000010012197811 */ /* 0x000fc400078e10ff */
[C---:B------:R-:W-:Y:S02]  /*03f0*/  LEA R23, R0.reuse, 0x200, 0xa ;  /* 0x0000020000177811 */ /* 0x040fe400078e50ff */
[C---:B0-----:R-:W-:Y:S01]  /*0400*/  LEA R27, R0.reuse, UR6, 0xa ;  /* 0x00000006001b7c11 */ /* 0x041fe2000f8e50ff */
[----:B----4-:R-:W-:Y:S04]  /*0410*/  STS [R20+0x200], R21 ;  /* 0x0002001514007388 */ /* 0x010fe80000000800 */
[----:B---3--:R-:W-:Y:S04]  /*0420*/  STS [R19+0x200], R14 ;  /* 0x0002000e13007388 */ /* 0x008fe80000000800 */
[----:B------:R0:W-:Y:S04]  /*0430*/  STS [R22+0x300], R15 ;  /* 0x0003000f16007388 */ /* 0x0001e80000000800 */
[----:B--2---:R1:W-:Y:S04]  /*0440*/  STS [R20+0x300], R26 ;  /* 0x0003001a14007388 */ /* 0x0043e80000000800 */
[----:B-----5:R1:W-:Y:S01]  /*0450*/  STS [R19+0x300], R24 ;  /* 0x0003001813007388 */ /* 0x0203e20000000800 */
[----:B0-----:R-:W-:Y:S01]  /*0460*/  LEA R15, R0, UR5, 0xa ;  /* 0x00000005000f7c11 */ /* 0x001fe2000f8e50ff */
[----:B------:R-:W-:-:S02]  /*0470*/  IMAD R0, R18, 0x4, R27 ;  /* 0x0000000412007824 */ /* 0x000fc400078e021b */
[----:B------:R-:W-:Y:S01]  /*0480*/  VIADD R22, R25, UR6 ;  /* 0x0000000619167c36 */ /* 0x000fe20008000000 */
[----:B------:R-:W-:Y:S02]  /*0490*/  LEA R18, R18, R15, 0x2 ;  /* 0x0000000f12127211 */ /* 0x000fe400078e10ff */
[C---:B------:R-:W-:Y:S01]  /*04a0*/  IADD3 R15, PT, PT, R23.reuse, UR5, RZ ;  /* 0x00000005170f7c10 */ /* 0x040fe2000fffe0ff */
[----:B------:R-:W-:Y:S02]  /*04b0*/  VIADD R21, R23, UR4 ;  /* 0x0000000417157c36 */ /* 0x000fe40008000000 */
[----:B------:R-:W-:Y:S01]  /*04c0*/  VIADD R14, R25, UR4 ;  /* 0x00000004190e7c36 */ /* 0x000fe20008000000 */
[----:B------:R-:W-:Y:S01]  /*04d0*/  UMOV UR4, 0x200 ;  /* 0x0000020000047882 */ /* 0x000fe20000000000 */
[----:B-1----:R-:W-:Y:S06]  /*04e0*/  BAR.SYNC.DEFER_BLOCKING 0x0 ;  /* 0x0000000000007b1d */ /* 0x002fec0000010000 */
.L_x_2:
[----:B0-----:R-:W-:Y:S01]  /*04f0*/  LDS R23, [R0] ;  /* 0x0000000000177984 */ /* 0x001fe20000000800 */
[----:B------:R-:W-:-:S03]  /*0500*/  UIADD3 UR4, UPT, UPT, UR4, 0x8, URZ ;  /* 0x0000000804047890 */ /* 0x000fc6000fffe0ff */
[----:B------:R-:W-:Y:S01]  /*0510*/  LDS R24, [R21+-0x200] ;  /* 0xfffe000015187984 */ /* 0x000fe20000000800 */
[----:B------:R-:W-:-:S03]  /*0520*/  UISETP.NE.AND UP0, UPT, UR4, 0x300, UPT ;  /* 0x000003000400788c */ /* 0x000fc6000bf05270 */
[----:B------:R-:W0:Y:S02]  /*0530*/  LDS R25, [R22+-0x100] ;  /* 0xffff000016197984 */ /* 0x000e240000000800 */
[----:B0-----:R-:W-:Y:S02]  /*0540*/  VIADDMNMX R23, R25, R24, R23, PT ;  /* 0x0000001819177246 */ /* 0x001fe40003800117 */
[----:B------:R-:W-:Y:S04]  /*0550*/  LDS R24, [R0+0x100] ;  /* 0x0001000000187984 */ /* 0x000fe80000000800 */
[----:B------:R-:W-:Y:S04]  /*0560*/  STS [R0], R23 ;  /* 0x0000001700007388 */ /* 0x000fe80000000800 */
[----:B------:R-:W-:Y:S04]  /*0570*/  LDS R25, [R21+-0x100] ;  /* 0xffff000015197984 */ /* 0x000fe80000000800 */
[----:B------:R-:W0:Y:S04]  /*0580*/  LDS R26, [R22+-0x100] ;  /* 0xffff0000161a7984 */ /* 0x000e280000000800 */
[----:B------:R-:W-:Y:S01]  /*0590*/  LDS R23, [R0+0x300] ;  /* 0x0003000000177984 */ /* 0x000fe20000000800 */
[----:B0-----:R-:W-:-:S03]  /*05a0*/  VIADDMNMX R25, R26, R25, R24, PT ;  /* 0x000000191a197246 */ /* 0x001fc60003800118 */
[----:B------:R-:W-:Y:S04]  /*05b0*/  LDS R24, [R0+0x200] ;  /* 0x0002000000187984 */ /* 0x000fe80000000800 */
[----:B------:R-:W-:Y:S04]  /*05c0*/  STS [R0+0x100], R25 ;  /* 0x0001001900007388 */ /* 0x000fe80000000800 */
[----:B------:R-:W-:Y:S04]  /*05d0*/  LDS R27, [R21] ;  /* 0x00000000151b7984 */ /* 0x000fe80000000800 */
[----:B------:R-:W0:Y:S02]  /*05e0*/  LDS R26, [R22+-0x100] ;  /* 0xffff0000161a7984 */ /* 0x000e240000000800 */
[----:B0-----:R-:W-:-:S05]  /*05f0*/  VIADDMNMX R27, R26, R27, R24, PT ;  /* 0x0000001b1a1b7246 */ /* 0x001fca0003800118 */
[----:B------:R-:W-:Y:S04]  /*0600*/  STS [R0+0x200], R27 ;  /* 0x0002001b00007388 */ /* 0x000fe80000000800 */
[----:B------:R-:W-:Y:S04]  /*0610*/  LDS R24, [R21+0x100] ;  /* 0x0001000015187984 */ /* 0x000fe80000000800 */
[----:B------:R-:W0:Y:S02]  /*0620*/  LDS R26, [R22+-0x100] ;  /* 0xffff0000161a7984 */ /* 0x000e240000000800 */
[----:B0-----:R-:W-:-:S05]  /*0630*/  VIADDMNMX R24, R26, R24, R23, PT ;  /* 0x000000181a187246 */ /* 0x001fca0003800117 */
[----:B------:R-:W-:Y:S04]  /*0640*/  STS [R0+0x300], R24 ;  /* 0x0003001800007388 */ /* 0x000fe80000000800 */
[----:B------:R-:W-:Y:S04]  /*0650*/  LDS R26, [R18] ;  /* 0x00000000121a7984 */ /* 0x000fe80000000800 */
[----:B------:R-:W-:Y:S04]  /*0660*/  LDS R25, [R15+-0x200] ;  /* 0xfffe00000f197984 */ /* 0x000fe80000000800 */
[----:B------:R-:W0:Y:S02]  /*0670*/  LDS R23, [R14+-0x100] ;  /* 0xffff00000e177984 */ /* 0x000e240000000800 */
[----:B0-----:R-:W-:-:S02]  /*0680*/  VIADDMNMX R25, R23, R25, R26, PT ;  /* 0x0000001917197246 */ /* 0x001fc4000380011a */
[----:B------:R-:W-:Y:S04]  /*0690*/  LDS R26, [R18+0x100] ;  /* 0x00010000121a7984 */ /* 0x000fe80000000800 */
[----:B------:R-:W-:Y:S04]  /*06a0*/  STS [R18], R25 ;  /* 0x0000001912007388 */ /* 0x000fe80000000800 */
[----:B------:R-:W0:Y:S02]  /*06b0*/  LDS R27, [R15+-0x100] ;  /* 0xffff00000f1b7984 */ /* 0x000e240000000800 */
[----:B0-----:R-:W-:-:S02]  /*06c0*/  VIADDMNMX R27, R23, R27, R26, PT ;  /* 0x0000001b171b7246 */ /* 0x001fc4000380011a */
[----:B------:R-:W-:Y:S04]  /*06d0*/  LDS R26, [R18+0x200] ;  /* 0x00020000121a7984 */ /* 0x000fe80000000800 */
[----:B------:R-:W-:Y:S04]  /*06e0*/  STS [R18+0x100], R27 ;  /* 0x0001001b12007388 */ /* 0x000fe80000000800 */
[----:B------:R-:W0:Y:S02]  /*06f0*/  LDS R24, [R15] ;  /* 0x000000000f187984 */ /* 0x000e240000000800 */
[----:B0-----:R-:W-:-:S02]  /*0700*/  VIADDMNMX R24, R23, R24, R26, PT ;  /* 0x0000001817187246 */ /* 0x001fc4000380011a */
[----:B------:R-:W-:Y:S04]  /*0710*/  LDS R26, [R18+0x300] ;  /* 0x00030000121a7984 */ /* 0x000fe80000000800 */
[----:B------:R-:W-:Y:S04]  /*0720*/  STS [R18+0x200], R24 ;  /* 0x0002001812007388 */ /* 0x000fe80000000800 */
[----:B------:R-:W0:Y:S02]  /*0730*/  LDS R24, [R15+0x100] ;  /* 0x000100000f187984 */ /* 0x000e240000000800 */
[----:B0-----:R-:W-:-:S05]  /*0740*/  VIADDMNMX R23, R23, R24, R26, PT ;  /* 0x0000001817177246 */ /* 0x001fca000380011a */
[----:B------:R-:W-:Y:S01]  /*0750*/  STS [R18+0x300], R23 ;  /* 0x0003001712007388 */ /* 0x000fe20000000800 */
[----:B------:R-:W-:Y:S06]  /*0760*/  BAR.SYNC.DEFER_BLOCKING 0x0 ;  /* 0x0000000000007b1d */ /* 0x000fec0000010000 */
[----:B------:R-:W-:Y:S04]  /*0770*/  LDS R25, [R0] ;  /* 0x0000000000197984 */ /* 0x000fe80000000800 */
[----:B------:R-:W-:Y:S04]  /*0780*/  LDS R26, [R21+-0x1fc] ;  /* 0xfffe0400151a7984 */ /* 0x000fe80000000800 */
[----:B------:R-:W0:Y:S04]  /*0790*/  LDS R27, [R22] ;  /* 0x00000000161b7984 */ /* 0x000e280000000800 */
[----:B------:R-:W-:Y:S04]  /*07a0*/  LDS R24, [R0+0x100] ;  /* 0x0001000000187984 */ /* 0x000fe80000000800 */
[----:B------:R-:W-:Y:S01]  /*07b0*/  LDS R23, [R0+0x200] ;  /* 0x0002000000177984 */ /* 0x000fe20000000800 */
[----:B0-----:R-:W-:-:S05]  /*07c0*/  VIADDMNMX R25, R27, R26, R25, PT ;  /* 0x0000001a1b197246 */ /* 0x001fca0003800119 */
[----:B------:R-:W-:Y:S04]  /*07d0*/  STS [R0], R25 ;  /* 0x0000001900007388 */ /* 0x000fe80000000800 */
[----:B------:R-:W-:Y:S04]  /*07e0*/  LDS R27, [R21+-0xfc] ;  /* 0xffff0400151b7984 */ /* 0x000fe80000000800 */
[----:B------:R-:W0:Y:S02]  /*07f0*/  LDS R26, [R22] ;  /* 0x00000000161a7984 */ /* 0x000e240000000800 */
[----:B0-----:R-:W-:-:S05]  /*0800*/  VIADDMNMX R27, R26, R27, R24, PT ;  /* 0x0000001b1a1b7246 */ /* 0x001fca0003800118 */
[----:B------:R-:W-:Y:S04]  /*0810*/  STS [R0+0x100], R27 ;  /* 0x0001001b00007388 */ /* 0x000fe80000000800 */
[----:B------:R-:W-:Y:S04]  /*0820*/  LDS R24, [R21+0x4] ;  /* 0x0000040015187984 */ /* 0x000fe80000000800 */
[----:B------:R-:W0:Y:S02]  /*0830*/  LDS R26, [R22] ;  /* 0x00000000161a7984 */ /* 0x000e240000000800 */
[----:B0-----:R-:W-:-:S02]  /*0840*/  VIADDMNMX R24, R26, R24, R23, PT ;  /* 0x000000181a187246 */ /* 0x001fc40003800117 */
[----:B------:R-:W-:Y:S04]  /*0850*/  LDS R23, [R0+0x300] ;  /* 0x0003000000177984 */ /* 0x000fe80000000800 */
[----:B------:R-:W-:Y:S04]  /*0860*/  STS [R0+0x200], R24 ;  /* 0x0002001800007388 */ /* 0x000fe80000000800 */
[----:B------:R0:W-:Y:S04]  /*0870*/  LDS R26, [R21+0x104] ;  /* 0x00010400151a7984 */ /* 0x0001e80000000800 */
[----:B------:R1:W2:Y:S01]  /*0880*/  LDS R25, [R22] ;  /* 0x0000000016197984 */ /* 0x0002a20000000800 */
[----:B0-----:R-:W-:Y:S01]  /*0890*/  VIADD R21, R21, 0x8 ;  /* 0x0000000815157836 */ /* 0x001fe20000000000 */
[----:B-1----:R-:W-:-:S02]  /*08a0*/  IADD3 R22, PT, PT, R22, 0x200, RZ ;  /* 0x0000020016167810 */ /* 0x002fc40007ffe0ff */
[----:B--2---:R-:W-:-:S05]  /*08b0*/  VIADDMNMX R25, R25, R26, R23, PT ;  /* 0x0000001a19197246 */ /* 0x004fca0003800117 */
[----:B------:R-:W-:Y:S04]  /*08c0*/  STS [R0+0x300], R25 ;  /* 0x0003001900007388 */ /* 0x000fe80000000800 */
[----:B------:R-:W-:Y:S04]  /*08d0*/  LDS R26, [R18] ;  /* 0x00000000121a7984 */ /* 0x000fe80000000800 */
[----:B------:R-:W-:Y:S04]  /*08e0*/  LDS R27, [R15+-0x1fc] ;  /* 0xfffe04000f1b7984 */ /* 0x000fe80000000800 */
[----:B------:R0:W1:Y:S04]  /*08f0*/  LDS R23, [R14] ;  /* 0x000000000e177984 */ /* 0x0000680000000800 */
[----:B------:R-:W-:Y:S01]  /*0900*/  LDS R24, [R18+0x100] ;  /* 0x0001000012187984 */ /* 0x000fe20000000800 */
[----:B0-----:R-:W-:Y:S01]  /*0910*/  VIADD R14, R14, 0x200 ;  /* 0x000002000e0e7836 */ /* 0x001fe20000000000 */
[----:B-1----:R-:W-:-:S05]  /*0920*/  VIADDMNMX R27, R23, R27, R26, PT ;  /* 0x0000001b171b7246 */ /* 0x002fca000380011a */
[----:B------:R-:W-:Y:S04]  /*0930*/  STS [R18], R27 ;  /* 0x0000001b12007388 */ /* 0x000fe80000000800 */
[----:B------:R-:W0:Y:S02]  /*0940*/  LDS R26, [R15+-0xfc] ;  /* 0xffff04000f1a7984 */ /* 0x000e240000000800 */
[C---:B0-----:R-:W-:Y:S02]  /*0950*/  VIADDMNMX R24, R23.reuse, R26, R24, PT ;  /* 0x0000001a17187246 */ /* 0x041fe40003800118 */
[----:B------:R-:W-:Y:S04]  /*0960*/  LDS R26, [R18+0x200] ;  /* 0x00020000121a7984 */ /* 0x000fe80000000800 */
[----:B------:R-:W-:Y:S04]  /*0970*/  STS [R18+0x100], R24 ;  /* 0x0001001812007388 */ /* 0x000fe80000000800 */
[----:B------:R-:W0:Y:S02]  /*0980*/  LDS R25, [R15+0x4] ;  /* 0x000004000f197984 */ /* 0x000e240000000800 */
[----:B0-----:R-:W-:-:S02]  /*0990*/  VIADDMNMX R25, R23, R25, R26, PT ;  /* 0x0000001917197246 */ /* 0x001fc4000380011a */
[----:B------:R-:W-:Y:S04]  /*09a0*/  LDS R26, [R18+0x300] ;  /* 0x00030000121a7984 */ /* 0x000fe80000000800 */
[----:B------:R-:W-:Y:S04]  /*09b0*/  STS [R18+0x200], R25 ;  /* 0x0002001912007388 */ /* 0x000fe80000000800 */
[----:B------:R0:W1:Y:S02]  /*09c0*/  LDS R24, [R15+0x104] ;  /* 0x000104000f187984 */ /* 0x0000640000000800 */
[----:B0-----:R-:W-:-:S02]  /*09d0*/  IADD3 R15, PT, PT, R15, 0x8, RZ ;  /* 0x000000080f0f7810 */ /* 0x001fc40007ffe0ff */
[----:B-1----:R-:W-:-:S05]  /*09e0*/  VIADDMNMX R23, R23, R24, R26, PT ;  /* 0x0000001817177246 */ /* 0x002fca000380011a */
[----:B------:R0:W-:Y:S01]  /*09f0*/  STS [R18+0x300], R23 ;  /* 0x0003001712007388 */ /* 0x0001e20000000800 */
[----:B------:R-:W-:Y:S06]  /*0a00*/  BAR.SYNC.DEFER_BLOCKING 0x0 ;  /* 0x0000000000007b1d */ /* 0x000fec0000010000 */
[----:B------:R-:W-:Y:S05]  /*0a10*/  BRA.U UP0, `(.L_x_2) ;  /* 0xfffffff900b47547 */ /* 0x000fea000b83ffff */
[----:B------:R-:W1:Y:S04]  /*0a20*/  LDS R15, [R20] ;  /* 0x00000000140f7984 */ /* 0x000e680000000800 */
[----:B------:R-:W2:Y:S04]  /*0a30*/  LDS R21, [R19] ;  /* 0x0000000013157984 */ /* 0x000ea80000000800 */
[----:B0-----:R-:W0:Y:S04]  /*0a40*/  LDS R23, [R20+0x100] ;  /* 0x0001000014177984 */ /* 0x001e280000000800 */
[----:B------:R-:W3:Y:S04]  /*0a50*/  LDS R25, [R19+0x100] ;  /* 0x0001000013197984 */ /* 0x000ee80000000800 */
[----:B------:R-:W4:Y:S04]  /*0a60*/  LDS R27, [R20+0x200] ;  /* 0x00020000141b7984 */ /* 0x000f280000000800 */
[----:B------:R-:W5:Y:S04]  /*0a70*/  LDS R0, [R19+0x200] ;  /* 0x0002000013007984 */ /* 0x000f680000000800 */
[----:B------:R-:W5:Y:S04]  /*0a80*/  LDS R14, [R20+0x300] ;  /* 0x00030000140e7984 */ /* 0x000f680000000800 */
[----:B------:R-:W5:Y:S04]  /*0a90*/  LDS R18, [R19+0x300] ;  /* 0x0003000013127984 */ /* 0x000f680000000800 */
[----:B-1----:R-:W-:Y:S04]  /*0aa0*/  STG.E desc[UR8][R2.64], R15 ;  /* 0x0000000f02007986 */ /* 0x002fe8000c101908 */
[----:B--2---:R-:W-:Y:S04]  /*0ab0*/  STG.E desc[UR8][R4.64], R21 ;  /* 0x0000001504007986 */ /* 0x004fe8000c101908 */
[----:B0-----:R-:W-:Y:S04]  /*0ac0*/  STG.E desc[UR8][R6.64], R23 ;  /* 0x0000001706007986 */ /* 0x001fe8000c101908 */
[----:B---3--:R-:W-:Y:S04]  /*0ad0*/  STG.E desc[UR8][R8.64], R25 ;  /* 0x0000001908007986 */ /* 0x008fe8000c101908 */
[----:B----4-:R-:W-:Y:S04]  /*0ae0*/  STG.E desc[UR8][R12.64], R27 ;  /* 0x0000001b0c007986 */ /* 0x010fe8000c101908 */
[----:B-----5:R-:W-:Y:S04]  /*0af0*/  STG.E desc[UR8][R10.64], R0 ;  /* 0x000000000a007986 */ /* 0x020fe8000c101908 */
[----:B------:R-:W-:Y:S04]  /*0b00*/  STG.E desc[UR8][R16.64], R14 ;  /* 0x0000000e10007986 */ /* 0x000fe8000c101908 */
[----:B------:R-:W-:Y:S01]  /*0b10*/  STG.E desc[UR8][R28.64], R18 ;  /* 0x000000121c007986 */ /* 0x000fe2000c101908 */
[----:B------:R-:W-:Y:S05]  /*0b20*/  EXIT ;  /* 0x000000000000794d */ /* 0x000fea0003800000 */
.L_x_3:
        /* <DEDUP_REMOVED lines=13> */
.L_x_7:


//--------------------- .text._Z10cal_phase1Piii  --------------------------
	.section	.text._Z10cal_phase1Piii,"ax",@progbits
	.align	128
        .global         _Z10cal_phase1Piii
        .type           _Z10cal_phase1Piii,@function
        .size           _Z10cal_phase1Piii,(.L_x_8 - _Z10cal_phase1Piii)
        .other          _Z10cal_phase1Piii,@"STO_CUDA_ENTRY STV_DEFAULT"
_Z10cal_phase1Piii:
.text._Z10cal_phase1Piii:
[----:B------:R-:W-:Y:S01]  /*0000*/  LDC R1, c[0x0][0x37c] ;  /* 0x0000df00ff017b82 */ /* 0x000fe20000000800 */
[----:B------:R-:W0:Y:S07]  /*0010*/  S2R R11, SR_TID.X ;  /* 0x00000000000b7919 */ /* 0x000e2e0000002100 */
[----:B------:R-:W1:Y:S01]  /*0020*/  LDC.64 R8, c[0x0][0x388] ;  /* 0x0000e200ff087b82 */ /* 0x000e620000000a00 */
[----:B------:R-:W2:Y:S01]  /*0030*/  LDCU.64 UR6, c[0x0][0x358] ;  /* 0x00006b00ff0677ac */ /* 0x000ea20008000a00 */
[----:B------:R-:W3:Y:S06]  /*0040*/  S2R R21, SR_TID.Y ;  /* 0x0000000000157919 */ /* 0x000eec0000002200 */
[----:B------:R-:W4:Y:S01]  /*0050*/  LDC.64 R2, c[0x0][0x380] ;  /* 0x0000e000ff027b82 */ /* 0x000f220000000a00 */
[----:B-1----:R-:W-:-:S04]  /*0060*/  IMAD.SHL.U32 R0, R8, 0x40, RZ ;  /* 0x0000004008007824 */ /* 0x002fc800078e00ff */
[----:B0-----:R-:W-:Y:S02]  /*0070*/  IMAD.IADD R4, R0, 0x1, R11 ;  /* 0x0000000100047824 */ /* 0x001fe400078e020b */
[----:B---3--:R-:W-:-:S04]  /*0080*/  IMAD R0, R21, 0x4, R0 ;  /* 0x0000000415007824 */ /* 0x008fc800078e0200 */
[----:B------:R-:W-:-:S04]  /*0090*/  IMAD R5, R0, R9, R4 ;  /* 0x0000000900057224 */ /* 0x000fc800078e0204 */
[----:B----4-:R-:W-:-:S05]  /*00a0*/  IMAD.WIDE R2, R5, 0x4, R2 ;  /* 0x0000000405027825 */ /* 0x010fca00078e0202 */
[----:B--2---:R-:W2:Y:S01]  /*00b0*/  LDG.E R13, desc[UR6][R2.64] ;  /* 0x00000006020d7981 */ /* 0x004ea2000c1e1900 */
[----:B------:R-:W-:-:S05]  /*00c0*/  IMAD.WIDE R4, R9, 0x4, R2 ;  /* 0x0000000409047825 */ /* 0x000fca00078e0202 */
[----:B------:R-:W3:Y:S01]  /*00d0*/  LDG.E R15, desc[UR6][R4.64] ;  /* 0x00000006040f7981 */ /* 0x000ee2000c1e1900 */
[----:B------:R-:W-:-:S05]  /*00e0*/  IMAD.WIDE R6, R9, 0x4, R4 ;  /* 0x0000000409067825 */ /* 0x000fca00078e0204 */
[----:B------:R-:W4:Y:S01]  /*00f0*/  LDG.E R17, desc[UR6][R6.64] ;  /* 0x0000000606117981 */ /* 0x000f22000c1e1900 */
[----:B------:R-:W-:-:S05]  /*0100*/  IMAD.WIDE R8, R9, 0x4, R6 ;  /* 0x0000000409087825 */ /* 0x000fca00078e0206 */
[----:B------:R-:W5:Y:S01]  /*0110*/  LDG.E R19, desc[UR6][R8.64] ;  /* 0x0000000608137981 */ /* 0x000f62000c1e1900 */
[----:B------:R-:W0:Y:S01]  /*0120*/  S2UR UR5, SR_CgaCtaId ;  /* 0x00000000000579c3 */ /* 0x000e220000008800 */
[----:B------:R-:W-:Y:S02]  /*0130*/  UMOV UR4, 0x400 ;  /* 0x0000040000047882 */ /* 0x000fe40000000000 */
[----:B0-----:R-:W-:-:S06]  /*0140*/  ULEA UR4, UR5, UR4, 0x18 ;  /* 0x0000000405047291 */ /* 0x001fcc000f8ec0ff */
[----:B------:R-:W-:-:S05]  /*0150*/  LEA R12, R11, UR4, 0x2 ;  /* 0x000000040b0c7c11 */ /* 0x000fca000f8e10ff */
[C---:B------:R-:W-:Y:S01]  /*0160*/  IMAD R0, R21.reuse, 0x400, R12 ;  /* 0x0000040015007824 */ /* 0x040fe200078e020c */
[----:B------:R-:W-:Y:S01]  /*0170*/  LEA R10, R21, UR4, 0xa ;  /* 0x00000004150a7c11 */ /* 0x000fe2000f8e50ff */
[----:B------:R-:W-:Y:S01]  /*0180*/  VIADD R12, R12, 0x200 ;  /* 0x000002000c0c7836 */ /* 0x000fe20000000000 */
[----:B------:R-:W-:-:S03]  /*0190*/  UMOV UR4, 0x30c ;  /* 0x0000030c00047882 */ /* 0x000fc60000000000 */
[----:B------:R-:W-:Y:S01]  /*01a0*/  IMAD R11, R11, 0x4, R10 ;  /* 0x000000040b0b7824 */ /* 0x000fe200078e020a */
[----:B--2---:R0:W-:Y:S04]  /*01b0*/  STS [R0], R13 ;  /* 0x0000000d00007388 */ /* 0x0041e80000000800 */
[----:B---3--:R0:W-:Y:S04]  /*01c0*/  STS [R0+0x100], R15 ;  /* 0x0001000f00007388 */ /* 0x0081e80000000800 */
[----:B----4-:R0:W-:Y:S04]  /*01d0*/  STS [R0+0x200], R17 ;  /* 0x0002001100007388 */ /* 0x0101e80000000800 */
[----:B-----5:R0:W-:Y:S01]  /*01e0*/  STS [R0+0x300], R19 ;  /* 0x0003001300007388 */ /* 0x0201e20000000800 */
[----:B------:R-:W-:Y:S06]  /*01f0*/  BAR.SYNC.DEFER_BLOCKING 0x0 ;  /* 0x0000000000007b1d */ /* 0x000fec0000010000 */
.L_x_4:
[----:B0-----:R-:W-:Y:S04]  /*0200*/  LDS R13, [R11] ;  /* 0x000000000b0d7984 */ /* 0x001fe80000000800 */
[----:B-1----:R-:W-:Y:S04]  /*0210*/  LDS R14, [R10+UR4+-0x30c] ;  /* 0xfffcf4040a0e7984 */ /* 0x002fe80008000800 */
[----:B------:R-:W0:Y:S02]  /*0220*/  LDS R15, [R12+-0x200] ;  /* 0xfffe00000c0f7984 */ /* 0x000e240000000800 */
[----:B0-----:R-:W-:-:S02]  /*0230*/  VIADDMNMX R14, R15, R14, R13, PT ;  /* 0x0000000e0f0e7246 */ /* 0x001fc4000380010d */
[----:B------:R-:W-:Y:S04]  /*0240*/  LDS R13, [R11+0x100] ;  /* 0x000100000b0d7984 */ /* 0x000fe80000000800 */
[----:B------:R-:W-:Y:S04]  /*0250*/  STS [R11], R14 ;  /* 0x0000000e0b007388 */ /* 0x000fe80000000800 */
[----:B------:R-:W-:Y:S04]  /*0260*/  LDS R16, [R10+UR4+-0x20c] ;  /* 0xfffdf4040a107984 */ /* 0x000fe80008000800 */
[----:B------:R-:W0:Y:S02]  /*0270*/  LDS R15, [R12+-0x200] ;  /* 0xfffe00000c0f7984 */ /* 0x000e240000000800 */
[----:B0-----:R-:W-:-:S02]  /*0280*/  VIADDMNMX R16, R15, R16, R13, PT ;  /* 0x000000100f107246 */ /* 0x001fc4000380010d */
[----:B------:R-:W-:Y:S04]  /*0290*/  LDS R13, [R11+0x200] ;  /* 0x000200000b0d7984 */ /* 0x000fe80000000800 */
[----:B------:R-:W-:Y:S04]  /*02a0*/  STS [R11+0x100], R16 ;  /* 0x000100100b007388 */ /* 0x000fe80000000800 */
[----:B------:R-:W-:Y:S04]  /*02b0*/  LDS R18, [R10+UR4+-0x10c] ;  /* 0xfffef4040a127984 */ /* 0x000fe80008000800 */
[----:B------:R-:W0:Y:S02]  /*02c0*/  LDS R15, [R12+-0x200] ;  /* 0xfffe00000c0f7984 */ /* 0x000e240000000800 */
[----:B0-----:R-:W-:-:S02]  /*02d0*/  VIADDMNMX R18, R15, R18, R13, PT ;  /* 0x000000120f127246 */ /* 0x001fc4000380010d */
[----:B------:R-:W-:Y:S04]  /*02e0*/  LDS R13, [R11+0x300] ;  /* 0x000300000b0d7984 */ /* 0x000fe80000000800 */
[----:B------:R-:W-:Y:S04]  /*02f0*/  STS [R11+0x200], R18 ;  /* 0x000200120b007388 */ /* 0x000fe80000000800 */
[----:B------:R-:W-:Y:S04]  /*0300*/  LDS R14, [R10+UR4+-0xc] ;  /* 0xfffff4040a0e7984 */ /* 0x000fe80008000800 */
[----:B------:R-:W0:Y:S02]  /*0310*/  LDS R15, [R12+-0x200] ;  /* 0xfffe00000c0f7984 */ /* 0x000e240000000800 */
[----:B0-----:R-:W-:-:S05]  /*0320*/  VIADDMNMX R14, R15, R14, R13, PT ;  /* 0x0000000e0f0e7246 */ /* 0x001fca000380010d */
[----:B------:R-:W-:Y:S01]  /*0330*/  STS [R11+0x300], R14 ;  /* 0x0003000e0b007388 */ /* 0x000fe20000000800 */
[----:B------:R-:W-:Y:S06]  /*0340*/  BAR.SYNC.DEFER_BLOCKING 0x0 ;  /* 0x0000000000007b1d */ /* 0x000fec0000010000 */
[----:B------:R-:W-:Y:S04]  /*0350*/  LDS R13, [R11] ;  /* 0x000000000b0d7984 */ /* 0x000fe80000000800 */
[----:B------:R-:W-:Y:S04]  /*0360*/  LDS R16, [R10+UR4+-0x308] ;  /* 0xfffcf8040a107984 */ /* 0x000fe80008000800 */
        /* <DEDUP_REMOVED lines=21> */
[----:B------:R-:W0:Y:S02]  /*04c0*/  LDS R15, [R12] ;  /* 0x000000000c0f7984 */ /* 0x000e240000000800 */
[----:B0-----:R-:W-:-:S02]  /*04d0*/  VIADDMNMX R18, R15, R18, R13, PT ;  /* 0x000000120f127246 */ /* 0x001fc4000380010d */
[----:B------:R-:W-:Y:S04]  /*04e0*/  LDS R13, [R11+0x100] ;  /* 0x000100000b0d7984 */ /* 0x000fe80000000800 */
[----:B------:R-:W-:Y:S04]  /*04f0*/  STS [R11], R18 ;  /* 0x000000120b007388 */ /* 0x000fe80000000800 */
[----:B------:R-:W-:Y:S04]  /*0500*/  LDS R14, [R10+UR4+-0x204] ;  /* 0xfffdfc040a0e7984 */ /* 0x000fe80008000800 */
[----:B------:R-:W0:Y:S02]  /*0510*/  LDS R15, [R12] ;  /* 0x000000000c0f7984 */ /* 0x000e240000000800 */
[----:B0-----:R-:W-:-:S02]  /*0520*/  VIADDMNMX R14, R15, R14, R13, PT ;  /* 0x0000000e0f0e7246 */ /* 0x001fc4000380010d */
[----:B------:R-:W-:Y:S04]  /*0530*/  LDS R13, [R11+0x200] ;  /* 0x000200000b0d7984 */ /* 0x000fe80000000800 */
[----:B------:R-:W-:Y:S04]  /*0540*/  STS [R11+0x100], R14 ;  /* 0x0001000e0b007388 */ /* 0x000fe80000000800 */
[----:B------:R-:W-:Y:S04]  /*0550*/  LDS R16, [R10+UR4+-0x104] ;  /* 0xfffefc040a107984 */ /* 0x000fe80008000800 */
[----:B------:R-:W0:Y:S02]  /*0560*/  LDS R15, [R12] ;  /* 0x000000000c0f7984 */ /* 0x000e240000000800 */
[----:B0-----:R-:W-:-:S02]  /*0570*/  VIADDMNMX R16, R15, R16, R13, PT ;  /* 0x000000100f107246 */ /* 0x001fc4000380010d */
[----:B------:R-:W-:Y:S04]  /*0580*/  LDS R13, [R11+0x300] ;  /* 0x000300000b0d7984 */ /* 0x000fe80000000800 */
[----:B------:R-:W-:Y:S04]  /*0590*/  STS [R11+0x200], R16 ;  /* 0x000200100b007388 */ /* 0x000fe80000000800 */
[----:B------:R-:W-:Y:S04]  /*05a0*/  LDS R18, [R10+UR4+-0x4] ;  /* 0xfffffc040a127984 */ /* 0x000fe80008000800 */
[----:B------:R-:W0:Y:S02]  /*05b0*/  LDS R15, [R12] ;  /* 0x000000000c0f7984 */ /* 0x000e240000000800 */
[----:B0-----:R-:W-:-:S05]  /*05c0*/  VIADDMNMX R18, R15, R18, R13, PT ;  /* 0x000000120f127246 */ /* 0x001fca000380010d */
[----:B------:R-:W-:Y:S01]  /*05d0*/  STS [R11+0x300], R18 ;  /* 0x000300120b007388 */ /* 0x000fe20000000800 */
[----:B------:R-:W-:Y:S06]  /*05e0*/  BAR.SYNC.DEFER_BLOCKING 0x0 ;  /* 0x0000000000007b1d */ /* 0x000fec0000010000 */
[----:B------:R-:W-:Y:S04]  /*05f0*/  LDS R13, [R11] ;  /* 0x000000000b0d7984 */ /* 0x000fe80000000800 */
[----:B------:R-:W-:Y:S04]  /*0600*/  LDS R14, [R10+UR4+-0x300] ;  /* 0xfffd00040a0e7984 */ /* 0x000fe80008000800 */
[----:B------:R-:W0:Y:S02]  /*0610*/  LDS R15, [R12+0x100] ;  /* 0x000100000c0f7984 */ /* 0x000e240000000800 */
[----:B0-----:R-:W-:-:S02]  /*0620*/  VIADDMNMX R14, R15, R14, R13, PT ;  /* 0x0000000e0f0e7246 */ /* 0x001fc4000380010d */
[----:B------:R-:W-:Y:S04]  /*0630*/  LDS R13, [R11+0x100] ;  /* 0x000100000b0d7984 */ /* 0x000fe80000000800 */
[----:B------:R-:W-:Y:S04]  /*0640*/  STS [R11], R14 ;  /* 0x0000000e0b007388 */ /* 0x000fe80000000800 */
[----:B------:R-:W-:Y:S04]  /*0650*/  LDS R16, [R10+UR4+-0x200] ;  /* 0xfffe00040a107984 */ /* 0x000fe80008000800 */
[----:B------:R-:W0:Y:S02]  /*0660*/  LDS R15, [R12+0x100] ;  /* 0x000100000c0f7984 */ /* 0x000e240000000800 */
[----:B0-----:R-:W-:-:S02]  /*0670*/  VIADDMNMX R16, R15, R16, R13, PT ;  /* 0x000000100f107246 */ /* 0x001fc4000380010d */
[----:B------:R-:W-:Y:S04]  /*0680*/  LDS R13, [R11+0x200] ;  /* 0x000200000b0d7984 */ /* 0x000fe80000000800 */
[----:B------:R-:W-:Y:S04]  /*0690*/  STS [R11+0x100], R16 ;  /* 0x000100100b007388 */ /* 0x000fe80000000800 */
[----:B------:R-:W-:Y:S04]  /*06a0*/  LDS R18, [R10+UR4+-0x100] ;  /* 0xffff00040a127984 */ /* 0x000fe80008000800 */
[----:B------:R-:W0:Y:S02]  /*06b0*/  LDS R15, [R12+0x100] ;  /* 0x000100000c0f7984 */ /* 0x000e240000000800 */
[----:B0-----:R-:W-:-:S02]  /*06c0*/  VIADDMNMX R18, R15, R18, R13, PT ;  /* 0x000000120f127246 */ /* 0x001fc4000380010d */
[----:B------:R-:W-:Y:S04]  /*06d0*/  LDS R13, [R11+0x300] ;  /* 0x000300000b0d7984 */ /* 0x000fe80000000800 */
[----:B------:R-:W-:Y:S04]  /*06e0*/  STS [R11+0x200], R18 ;  /* 0x000200120b007388 */ /* 0x000fe80000000800 */
[----:B------:R-:W-:Y:S01]  /*06f0*/  LDS R14, [R10+UR4] ;  /* 0x000000040a0e7984 */ /* 0x000fe20008000800 */
[----:B------:R-:W-:-:S03]  /*0700*/  UIADD3 UR4, UPT, UPT, UR4, 0x10, URZ ;  /* 0x0000001004047890 */ /* 0x000fc6000fffe0ff */
[----:B------:R0:W1:Y:S01]  /*0710*/  LDS R15, [R12+0x100] ;  /* 0x000100000c0f7984 */ /* 0x0000620000000800 */
[----:B------:R-:W-:Y:S01]  /*0720*/  UISETP.NE.AND UP0, UPT, UR4, 0x40c, UPT ;  /* 0x0000040c0400788c */ /* 0x000fe2000bf05270 */
[----:B0-----:R-:W-:Y:S01]  /*0730*/  VIADD R12, R12, 0x400 ;  /* 0x000004000c0c7836 */ /* 0x001fe20000000000 */
[----:B-1----:R-:W-:-:S05]  /*0740*/  VIADDMNMX R14, R15, R14, R13, PT ;  /* 0x0000000e0f0e7246 */ /* 0x002fca000380010d */
[----:B------:R1:W-:Y:S01]  /*0750*/  STS [R11+0x300], R14 ;  /* 0x0003000e0b007388 */ /* 0x0003e20000000800 */
[----:B------:R-:W-:Y:S06]  /*0760*/  BAR.SYNC.DEFER_BLOCKING 0x0 ;  /* 0x0000000000007b1d */ /* 0x000fec0000010000 */
[----:B------:R-:W-:Y:S05]  /*0770*/  BRA.U UP0, `(.L_x_4) ;  /* 0xfffffff900a07547 */ /* 0x000fea000b83ffff */
[----:B-1----:R-:W0:Y:S04]  /*0780*/  LDS R11, [R0] ;  /* 0x00000000000b7984 */ /* 0x002e280000000800 */
[----:B------:R-:W1:Y:S04]  /*0790*/  LDS R13, [R0+0x100] ;  /* 0x00010000000d7984 */ /* 0x000e680000000800 */
[----:B------:R-:W2:Y:S04]  /*07a0*/  LDS R15, [R0+0x200] ;  /* 0x00020000000f7984 */ /* 0x000ea80000000800 */
[----:B------:R-:W3:Y:S04]  /*07b0*/  LDS R17, [R0+0x300] ;  /* 0x0003000000117984 */ /* 0x000ee80000000800 */
[----:B0-----:R-:W-:Y:S04]  /*07c0*/  STG.E desc[UR6][R2.64], R11 ;  /* 0x0000000b02007986 */ /* 0x001fe8000c101906 */
[----:B-1----:R-:W-:Y:S04]  /*07d0*/  STG.E desc[UR6][R4.64], R13 ;  /* 0x0000000d04007986 */ /* 0x002fe8000c101906 */
[----:B--2---:R-:W-:Y:S04]  /*07e0*/  STG.E desc[UR6][R6.64], R15 ;  /* 0x0000000f06007986 */ /* 0x004fe8000c101906 */
[----:B---3--:R-:W-:Y:S01]  /*07f0*/  STG.E desc[UR6][R8.64], R17 ;  /* 0x0000001108007986 */ /* 0x008fe2000c101906 */
[----:B------:R-:W-:Y:S05]  /*0800*/  EXIT ;  /* 0x000000000000794d */ /* 0x000fea0003800000 */
.L_x_5:
        /* <DEDUP_REMOVED lines=15> */
.L_x_8:


//--------------------- .nv.shared._Z10cal_phase3Piii --------------------------
	.section	.nv.shared._Z10cal_phase3Piii,"aw",@nobits
	.sectionflags	@""
	.align	4
.nv.shared._Z10cal_phase3Piii:
	.zero		33792


//--------------------- .nv.shared.reserved.0     --------------------------
	.section	.nv.shared.reserved.0,"aw",@nobits
	.weak		__nv_reservedSMEM_offset_0_alias
	.size		__nv_reservedSMEM_offset_0_alias, 0, 64
	.other		__nv_reservedSMEM_offset_0_alias,@"STO_CUDA_RESERVED_SHARED STV_DEFAULT"
__nv_reservedSMEM_offset_0_alias:
	.zero		0
	.zero		64


//--------------------- .nv.shared._Z10cal_phase2Piii --------------------------
	.section	.nv.shared._Z10cal_phase2Piii,"aw",@nobits
	.sectionflags	@""
	.align	4
.nv.shared._Z10cal_phase2Piii:
	.zero		50176


//--------------------- .nv.shared._Z10cal_phase1Piii --------------------------
	.section	.nv.shared._Z10cal_phase1Piii,"aw",@nobits
	.sectionflags	@""
	.align	4
.nv.shared._Z10cal_phase1Piii:
	.zero		17408


//--------------------- .nv.constant0._Z10cal_phase3Piii --------------------------
	.section	.nv.constant0._Z10cal_phase3Piii,"a",@progbits
	.sectionflags	@""
	.align	4
.nv.constant0._Z10cal_phase3Piii:
	.zero		912


//--------------------- .nv.constant0._Z10cal_phase2Piii --------------------------
	.section	.nv.constant0._Z10cal_phase2Piii,"a",@progbits
	.sectionflags	@""
	.align	4
.nv.constant0._Z10cal_phase2Piii:
	.zero		912


//--------------------- .nv.constant0._Z10cal_phase1Piii --------------------------
	.section	.nv.constant0._Z10cal_phase1Piii,"a",@progbits
	.sectionflags	@""
	.align	4
.nv.constant0._Z10cal_phase1Piii:
	.zero		912


//--------------------- SYMBOLS --------------------------

	.type		.nv.reservedSmem.offset0,@object
	.size		.nv.reservedSmem.offset0,0x4
	.type		.nv.reservedSmem.cap,@object
	.size		.nv.reservedSmem.cap,0x4
